	.target	sm_90a

	.elftype	@"ET_EXEC"


//--------------------- .note.nv.tkinfo           --------------------------
	.section	.note.nv.tkinfo,"",@"SHT_NOTE"
	.sectionflags	@"SHF_NOTE_NV_TKINFO"
	.tkinfo
        /*0018*/ 	.word	0x00000002
        /*0030*/ 	.string	""
        /*0030*/ 	.string	"ptxas"
        /*0030*/ 	.string	"Cuda compilation tools, release 13.0, V13.0.88"
        /*0030*/ 	.string	"Build cuda_13.0.r13.0/compiler.36424714_0"
        /*0030*/ 	.string	"-arch sm_90a -m 64 "



//--------------------- .note.nv.cuinfo           --------------------------
	.section	.note.nv.cuinfo,"",@"SHT_NOTE"
	.sectionflags	@"SHF_NOTE_NV_CUINFO"
        /*0018*/ 	.short	0x0002
        /*001a*/ 	.short	0x005a
        /*001c*/ 	.short	0x0082
	.zero		2


//--------------------- .nv.info                  --------------------------
	.section	.nv.info,"",@"SHT_CUDA_INFO"
	.align	4


	//----- nvinfo : EIATTR_REGCOUNT
	.align		4
        /*0000*/ 	.byte	0x04, 0x2f
        /*0002*/ 	.short	(.L_15 - .L_14)
	.align		4
.L_14:
        /*0004*/ 	.word	index@(_ZN7cutlass13device_kernelINS_4gemm6kernel13GemmUniversalIN4cute5tupleIJiiiiEEENS1_10collective13CollectiveMmaINS1_34MainloopSm90TmaGmmaWarpSpecializedILi4ENS5_IJNS4_1CILi2EEENSA_ILi1EEESC_EEENS1_35KernelTmaWarpSpecializedCooperativeEEENS5_IJNSA_ILi256EEENSA_ILi64EEENSA_ILi128EEEEEENS_10tfloat32_tENS5_IJlSC_lEEESK_SL_NS4_8TiledMMAINS4_8MMA_AtomIJNS4_4SM904GMMA29MMA_64x64x8_F32TF32TF32_SS_TNILNSP_7ScaleInE1ELSR_1EEEEEENS4_6LayoutISD_NS5_IJSC_NSA_ILi0EEESV_EEEEENS5_IJNS4_10UnderscoreESY_SY_EEEEENS4_13SM90_TMA_LOADENS4_14ComposedLayoutINS4_7SwizzleILi3ELi4ELi3EEENS4_18smem_ptr_flag_bitsILi32EEENSU_INS5_IJNSA_ILi8EEENSA_ILi32EEEEEENS5_IJS18_SC_EEEEEEEvNS4_8identityENS4_23SM90_TMA_LOAD_MULTICASTES1C_vS1D_EENS_8epilogue10collective6detail29Sm90TmaWarpSpecializedAdapterINS1H_15DefaultEpilogueISK_SL_SL_NS1G_6thread17LinearCombinationISK_Li1EffLNS1L_9ScaleType4KindE0ELNS_15FloatRoundStyleE2ESK_EENS1_15EpilogueDefaultEEEEEvvEEEEvNT_6ParamsE)
        /*0008*/ 	.word	0x000000a8


	//----- nvinfo : EIATTR_FRAME_SIZE
	.align		4
.L_15:
        /*000c*/ 	.byte	0x04, 0x11
        /*000e*/ 	.short	(.L_17 - .L_16)
	.align		4
.L_16:
        /*0010*/ 	.word	index@(_ZN7cutlass13device_kernelINS_4gemm6kernel13GemmUniversalIN4cute5tupleIJiiiiEEENS1_10collective13CollectiveMmaINS1_34MainloopSm90TmaGmmaWarpSpecializedILi4ENS5_IJNS4_1CILi2EEENSA_ILi1EEESC_EEENS1_35KernelTmaWarpSpecializedCooperativeEEENS5_IJNSA_ILi256EEENSA_ILi64EEENSA_ILi128EEEEEENS_10tfloat32_tENS5_IJlSC_lEEESK_SL_NS4_8TiledMMAINS4_8MMA_AtomIJNS4_4SM904GMMA29MMA_64x64x8_F32TF32TF32_SS_TNILNSP_7ScaleInE1ELSR_1EEEEEENS4_6LayoutISD_NS5_IJSC_NSA_ILi0EEESV_EEEEENS5_IJNS4_10UnderscoreESY_SY_EEEEENS4_13SM90_TMA_LOADENS4_14ComposedLayoutINS4_7SwizzleILi3ELi4ELi3EEENS4_18smem_ptr_flag_bitsILi32EEENSU_INS5_IJNSA_ILi8EEENSA_ILi32EEEEEENS5_IJS18_SC_EEEEEEEvNS4_8identityENS4_23SM90_TMA_LOAD_MULTICASTES1C_vS1D_EENS_8epilogue10collective6detail29Sm90TmaWarpSpecializedAdapterINS1H_15DefaultEpilogueISK_SL_SL_NS1G_6thread17LinearCombinationISK_Li1EffLNS1L_9ScaleType4KindE0ELNS_15FloatRoundStyleE2ESK_EENS1_15EpilogueDefaultEEEEEvvEEEEvNT_6ParamsE)
        /*0014*/ 	.word	0x00000000


	//----- nvinfo : EIATTR_MIN_STACK_SIZE
	.align		4
.L_17:
        /*0018*/ 	.byte	0x04, 0x12
        /*001a*/ 	.short	(.L_19 - .L_18)
	.align		4
.L_18:
        /*001c*/ 	.word	index@(_ZN7cutlass13device_kernelINS_4gemm6kernel13GemmUniversalIN4cute5tupleIJiiiiEEENS1_10collective13CollectiveMmaINS1_34MainloopSm90TmaGmmaWarpSpecializedILi4ENS5_IJNS4_1CILi2EEENSA_ILi1EEESC_EEENS1_35KernelTmaWarpSpecializedCooperativeEEENS5_IJNSA_ILi256EEENSA_ILi64EEENSA_ILi128EEEEEENS_10tfloat32_tENS5_IJlSC_lEEESK_SL_NS4_8TiledMMAINS4_8MMA_AtomIJNS4_4SM904GMMA29MMA_64x64x8_F32TF32TF32_SS_TNILNSP_7ScaleInE1ELSR_1EEEEEENS4_6LayoutISD_NS5_IJSC_NSA_ILi0EEESV_EEEEENS5_IJNS4_10UnderscoreESY_SY_EEEEENS4_13SM90_TMA_LOADENS4_14ComposedLayoutINS4_7SwizzleILi3ELi4ELi3EEENS4_18smem_ptr_flag_bitsILi32EEENSU_INS5_IJNSA_ILi8EEENSA_ILi32EEEEEENS5_IJS18_SC_EEEEEEEvNS4_8identityENS4_23SM90_TMA_LOAD_MULTICASTES1C_vS1D_EENS_8epilogue10collective6detail29Sm90TmaWarpSpecializedAdapterINS1H_15DefaultEpilogueISK_SL_SL_NS1G_6thread17LinearCombinationISK_Li1EffLNS1L_9ScaleType4KindE0ELNS_15FloatRoundStyleE2ESK_EENS1_15EpilogueDefaultEEEEEvvEEEEvNT_6ParamsE)
        /*0020*/ 	.word	0x00000000
.L_19:


//--------------------- .nv.compat                --------------------------
	.section	.nv.compat,"",@"SHT_CUDA_COMPAT_INFO"
	.align	4
        /*0000*/ 	.byte	0x02, 0x09, 0x01, 0x00, 0x02, 0x02, 0x04, 0x00, 0x02, 0x05, 0x05, 0x00, 0x03, 0x07, 0x01, 0x01
        /*0010*/ 	.byte	0x02, 0x03, 0x01, 0x00, 0x02, 0x06, 0x01, 0x00, 0x04, 0x0b, 0x08, 0x00, 0x00, 0x00, 0x00, 0x00
        /*0020*/ 	.byte	0x00, 0x00, 0x00, 0x00


//--------------------- .nv.info._ZN7cutlass13device_kernelINS_4gemm6kernel13GemmUniversalIN4cute5tupleIJiiiiEEENS1_10collective13CollectiveMmaINS1_34MainloopSm90TmaGmmaWarpSpecializedILi4ENS5_IJNS4_1CILi2EEENSA_ILi1EEESC_EEENS1_35KernelTmaWarpSpecializedCooperativeEEENS5_IJNSA_ILi256EEENSA_ILi64EEENSA_ILi128EEEEEENS_10tfloat32_tENS5_IJlSC_lEEESK_SL_NS4_8TiledMMAINS4_8MMA_AtomIJNS4_4SM904GMMA29MMA_64x64x8_F32TF32TF32_SS_TNILNSP_7ScaleInE1ELSR_1EEEEEENS4_6LayoutISD_NS5_IJSC_NSA_ILi0EEESV_EEEEENS5_IJNS4_10UnderscoreESY_SY_EEEEENS4_13SM90_TMA_LOADENS4_14ComposedLayoutINS4_7SwizzleILi3ELi4ELi3EEENS4_18smem_ptr_flag_bitsILi32EEENSU_INS5_IJNSA_ILi8EEENSA_ILi32EEEEEENS5_IJS18_SC_EEEEEEEvNS4_8identityENS4_23SM90_TMA_LOAD_MULTICASTES1C_vS1D_EENS_8epilogue10collective6detail29Sm90TmaWarpSpecializedAdapterINS1H_15DefaultEpilogueISK_SL_SL_NS1G_6thread17LinearCombinationISK_Li1EffLNS1L_9ScaleType4KindE0ELNS_15FloatRoundStyleE2ESK_EENS1_15EpilogueDefaultEEEEEvvEEEEvNT_6ParamsE --------------------------
	.section	.nv.info._ZN7cutlass13device_kernelINS_4gemm6kernel13GemmUniversalIN4cute5tupleIJiiiiEEENS1_10collective13CollectiveMmaINS1_34MainloopSm90TmaGmmaWarpSpecializedILi4ENS5_IJNS4_1CILi2EEENSA_ILi1EEESC_EEENS1_35KernelTmaWarpSpecializedCooperativeEEENS5_IJNSA_ILi256EEENSA_ILi64EEENSA_ILi128EEEEEENS_10tfloat32_tENS5_IJlSC_lEEESK_SL_NS4_8TiledMMAINS4_8MMA_AtomIJNS4_4SM904GMMA29MMA_64x64x8_F32TF32TF32_SS_TNILNSP_7ScaleInE1ELSR_1EEEEEENS4_6LayoutISD_NS5_IJSC_NSA_ILi0EEESV_EEEEENS5_IJNS4_10UnderscoreESY_SY_EEEEENS4_13SM90_TMA_LOADENS4_14ComposedLayoutINS4_7SwizzleILi3ELi4ELi3EEENS4_18smem_ptr_flag_bitsILi32EEENSU_INS5_IJNSA_ILi8EEENSA_ILi32EEEEEENS5_IJS18_SC_EEEEEEEvNS4_8identityENS4_23SM90_TMA_LOAD_MULTICASTES1C_vS1D_EENS_8epilogue10collective6detail29Sm90TmaWarpSpecializedAdapterINS1H_15DefaultEpilogueISK_SL_SL_NS1G_6thread17LinearCombinationISK_Li1EffLNS1L_9ScaleType4KindE0ELNS_15FloatRoundStyleE2ESK_EENS1_15EpilogueDefaultEEEEEvvEEEEvNT_6ParamsE,"",@"SHT_CUDA_INFO"
	.sectionflags	@""
	.align	4


	//----- nvinfo : EIATTR_CUDA_API_VERSION
	.align		4
        /*0000*/ 	.byte	0x04, 0x37
        /*0002*/ 	.short	(.L_21 - .L_20)
.L_20:
        /*0004*/ 	.word	0x00000082


	//----- nvinfo : EIATTR_KPARAM_INFO
	.align		4
.L_21:
        /*0008*/ 	.byte	0x04, 0x17
        /*000a*/ 	.short	(.L_23 - .L_22)
.L_22:
        /*000c*/ 	.word	0x00000000
        /*0010*/ 	.short	0x0000
        /*0012*/ 	.short	0x0070
        /*0014*/ 	.byte	0x00, 0xf0, 0x01, 0x10


	//----- nvinfo : EIATTR_SPARSE_MMA_MASK
	.align		4
.L_23:
        /*0018*/ 	.byte	0x03, 0x50
        /*001a*/ 	.short	0x0000


	//----- nvinfo : EIATTR_MAXREG_COUNT
	.align		4
        /*001c*/ 	.byte	0x03, 0x1b
        /*001e*/ 	.short	0x00a8


	//----- nvinfo : EIATTR_NUM_BARRIERS
	.align		4
        /*0020*/ 	.byte	0x02, 0x4c
        /*0022*/ 	.byte	0x01
	.zero		1


	//----- nvinfo : EIATTR_EXTERNS
	.align		4
        /*0024*/ 	.byte	0x04, 0x0f
        /*0026*/ 	.short	(.L_25 - .L_24)


	//   ....[0]....
	.align		4
.L_24:
        /*0028*/ 	.word	index@(__assertfail)


	//----- nvinfo : EIATTR_MERCURY_ISA_VERSION
	.align		4
.L_25:
        /*002c*/ 	.byte	0x03, 0x5f
        /*002e*/ 	.short	0x0101


	//----- nvinfo : EIATTR_INT_WARP_WIDE_INSTR_OFFSETS
	.align		4
        /*0030*/ 	.byte	0x04, 0x31
        /*0032*/ 	.short	(.L_27 - .L_26)


	//   ....[0]....
.L_26:
        /*0034*/ 	.word	0x00000490


	//   ....[1]....
        /*0038*/ 	.word	0x000005b0


	//   ....[2]....
        /*003c*/ 	.word	0x000006b0


	//   ....[3]....
        /*0040*/ 	.word	0x000035d0


	//----- nvinfo : EIATTR_COOP_GROUP_MASK_REGIDS
	.align		4
.L_27:
        /*0044*/ 	.byte	0x04, 0x29
        /*0046*/ 	.short	(.L_29 - .L_28)


	//   ....[0]....
.L_28:
        /*0048*/ 	.word	0xffffffff


	//   ....[1]....
        /*004c*/ 	.word	0xffffffff


	//   ....[2]....
        /*0050*/ 	.word	0xffffffff


	//   ....[3]....
        /*0054*/ 	.word	0xffffffff


	//   ....[4]....
        /*0058*/ 	.word	0xffffffff


	//   ....[5]....
        /*005c*/ 	.word	0xffffffff


	//----- nvinfo : EIATTR_COOP_GROUP_INSTR_OFFSETS
	.align		4
.L_29:
        /*0060*/ 	.byte	0x04, 0x28
        /*0062*/ 	.short	(.L_31 - .L_30)


	//   ....[0]....
.L_30:
        /*0064*/ 	.word	0x00000060


	//   ....[1]....
        /*0068*/ 	.word	0x00000070


	//   ....[2]....
        /*006c*/ 	.word	0x00000130


	//   ....[3]....
        /*0070*/ 	.word	0x000002d0


	//   ....[4]....
        /*0074*/ 	.word	0x00000800


	//   ....[5]....
        /*0078*/ 	.word	0x000014c0


	//----- nvinfo : EIATTR_REG_RECONFIG
	.align		4
.L_31:
        /*007c*/ 	.byte	0x01, 0x54
	.zero		2


	//----- nvinfo : EIATTR_SYSCALL_OFFSETS
	.align		4
        /*0080*/ 	.byte	0x04, 0x46
        /*0082*/ 	.short	(.L_33 - .L_32)


	//   ....[0]....
.L_32:
        /*0084*/ 	.word	0x000016b0


	//----- nvinfo : EIATTR_MBARRIER_INSTR_OFFSETS
	.align		4
.L_33:
        /*0088*/ 	.byte	0x04, 0x39
        /*008a*/ 	.short	(.L_35 - .L_34)


	//   ....[0]....
.L_34:
        /*008c*/ 	.word	0x00000230
        /*0090*/ 	.word	0x000000ff
        /*0094*/ 	.word	0x00000000
        /*0098*/ 	.short	0x0100
        /*009a*/ 	.byte	0x08
	.zero		1


	//   ....[1]....
        /*009c*/ 	.word	0x00000240
        /*00a0*/ 	.word	0x000000ff
        /*00a4*/ 	.word	0x00000020
        /*00a8*/ 	.short	0x0100
        /*00aa*/ 	.byte	0x08
	.zero		1


	//   ....[2]....
        /*00ac*/ 	.word	0x00000250
        /*00b0*/ 	.word	0x000000ff
        /*00b4*/ 	.word	0x00000008
        /*00b8*/ 	.short	0x0100
        /*00ba*/ 	.byte	0x08
	.zero		1


	//   ....[3]....
        /*00bc*/ 	.word	0x00000260
        /*00c0*/ 	.word	0x000000ff
        /*00c4*/ 	.word	0x00000028
        /*00c8*/ 	.short	0x0100
        /*00ca*/ 	.byte	0x08
	.zero		1


	//   ....[4]....
        /*00cc*/ 	.word	0x00000270
        /*00d0*/ 	.word	0x000000ff
        /*00d4*/ 	.word	0x00000010
        /*00d8*/ 	.short	0x0100
        /*00da*/ 	.byte	0x08
	.zero		1


	//   ....[5]....
        /*00dc*/ 	.word	0x00000280
        /*00e0*/ 	.word	0x000000ff
        /*00e4*/ 	.word	0x00000030
        /*00e8*/ 	.short	0x0100
        /*00ea*/ 	.byte	0x08
	.zero		1


	//   ....[6]....
        /*00ec*/ 	.word	0x00000290
        /*00f0*/ 	.word	0x000000ff
        /*00f4*/ 	.word	0x00000018
        /*00f8*/ 	.short	0x0100
        /*00fa*/ 	.byte	0x08
	.zero		1


	//   ....[7]....
        /*00fc*/ 	.word	0x000002a0
        /*0100*/ 	.word	0x000000ff
        /*0104*/ 	.word	0x00000038
        /*0108*/ 	.short	0x0100
        /*010a*/ 	.byte	0x08
	.zero		1


	//   ....[8]....
        /*010c*/ 	.word	0x00000730
        /*0110*/ 	.word	0x000000ff
        /*0114*/ 	.word	0x00000050
        /*0118*/ 	.short	0x0100
        /*011a*/ 	.byte	0x06
	.zero		1


	//   ....[9]....
        /*011c*/ 	.word	0x000007b0
        /*0120*/ 	.word	0x000000ff
        /*0124*/ 	.word	0x00000058
        /*0128*/ 	.short	0x0100
        /*012a*/ 	.byte	0x06
	.zero		1


	//   ....[10]....
        /*012c*/ 	.word	0x00001770
        /*0130*/ 	.word	0x00000003
        /*0134*/ 	.word	0x00000000
        /*0138*/ 	.short	0x010a
        /*013a*/ 	.byte	0x3f
	.zero		1


	//   ....[11]....
        /*013c*/ 	.word	0x000017d0
        /*0140*/ 	.word	0x00000003
        /*0144*/ 	.word	0x00000000
        /*0148*/ 	.short	0x010a
        /*014a*/ 	.byte	0x3f
	.zero		1


	//   ....[12]....
        /*014c*/ 	.word	0x000026a0
        /*0150*/ 	.word	0x00000005
        /*0154*/ 	.word	0x00000000
        /*0158*/ 	.short	0x010a
        /*015a*/ 	.byte	0x3f
	.zero		1


	//   ....[13]....
        /*015c*/ 	.word	0x000026e0
        /*0160*/ 	.word	0x00000005
        /*0164*/ 	.word	0x00000000
        /*0168*/ 	.short	0x010a
        /*016a*/ 	.byte	0x3f
	.zero		1


	//   ....[14]....
        /*016c*/ 	.word	0x00003480
        /*0170*/ 	.word	0x00000004
        /*0174*/ 	.word	0x00000000
        /*0178*/ 	.short	0x0101
        /*017a*/ 	.byte	0x3f
	.zero		1


	//   ....[15]....
        /*017c*/ 	.word	0x00003640
        /*0180*/ 	.word	0x00000000
        /*0184*/ 	.word	0x00000000
        /*0188*/ 	.short	0x0101
        /*018a*/ 	.byte	0x3f
	.zero		1


	//   ....[16]....
        /*018c*/ 	.word	0x00008f80
        /*0190*/ 	.word	0x00000017
        /*0194*/ 	.word	0x00000020
        /*0198*/ 	.short	0x010a
        /*019a*/ 	.byte	0x3f
	.zero		1


	//   ....[17]....
        /*019c*/ 	.word	0x00009560
        /*01a0*/ 	.word	0x00000005
        /*01a4*/ 	.word	0x00000058
        /*01a8*/ 	.short	0x0101
        /*01aa*/ 	.byte	0x3f
	.zero		1


	//   ....[18]....
        /*01ac*/ 	.word	0x00009c80
        /*01b0*/ 	.word	0x00000007
        /*01b4*/ 	.word	0x00000000
        /*01b8*/ 	.short	0x010a
        /*01ba*/ 	.byte	0x3f
	.zero		1


	//   ....[19]....
        /*01bc*/ 	.word	0x00009d00
        /*01c0*/ 	.word	0x00000006
        /*01c4*/ 	.word	0x00000000
        /*01c8*/ 	.short	0x010a
        /*01ca*/ 	.byte	0x3f
	.zero		1


	//   ....[20]....
        /*01cc*/ 	.word	0x00009d90
        /*01d0*/ 	.word	0x00000007
        /*01d4*/ 	.word	0x00000000
        /*01d8*/ 	.short	0x010a
        /*01da*/ 	.byte	0x3f
	.zero		1


	//   ....[21]....
        /*01dc*/ 	.word	0x00009e20
        /*01e0*/ 	.word	0x00000005
        /*01e4*/ 	.word	0x00000000
        /*01e8*/ 	.short	0x010a
        /*01ea*/ 	.byte	0x3f
	.zero		1


	//   ....[22]....
        /*01ec*/ 	.word	0x00009e80
        /*01f0*/ 	.word	0x00000003
        /*01f4*/ 	.word	0x00000000
        /*01f8*/ 	.short	0x010a
        /*01fa*/ 	.byte	0x3f
	.zero		1


	//   ....[23]....
        /*01fc*/ 	.word	0x00009ed0
        /*0200*/ 	.word	0x00000005
        /*0204*/ 	.word	0x00000000
        /*0208*/ 	.short	0x010a
        /*020a*/ 	.byte	0x3f
	.zero		1


	//   ....[24]....
        /*020c*/ 	.word	0x00009fa0
        /*0210*/ 	.word	0x00000017
        /*0214*/ 	.word	0x00000020
        /*0218*/ 	.short	0x010a
        /*021a*/ 	.byte	0x3f
	.zero		1


	//   ....[25]....
        /*021c*/ 	.word	0x0000a070
        /*0220*/ 	.word	0x00000007
        /*0224*/ 	.word	0x00000000
        /*0228*/ 	.short	0x010a
        /*022a*/ 	.byte	0x3f
	.zero		1


	//   ....[26]....
        /*022c*/ 	.word	0x0000a0c0
        /*0230*/ 	.word	0x00000006
        /*0234*/ 	.word	0x00000000
        /*0238*/ 	.short	0x010a
        /*023a*/ 	.byte	0x3f
	.zero		1


	//   ....[27]....
        /*023c*/ 	.word	0x0000a110
        /*0240*/ 	.word	0x00000007
        /*0244*/ 	.word	0x00000000
        /*0248*/ 	.short	0x010a
        /*024a*/ 	.byte	0x3f
	.zero		1


	//----- nvinfo : EIATTR_NUM_MBARRIERS
	.align		4
.L_35:
        /*024c*/ 	.byte	0x03, 0x38
        /*024e*/ 	.short	0x000a


	//----- nvinfo : EIATTR_EXIT_INSTR_OFFSETS
	.align		4
        /*0250*/ 	.byte	0x04, 0x1c
        /*0252*/ 	.short	(.L_37 - .L_36)


	//   ....[0]....
.L_36:
        /*0254*/ 	.word	0x000009e0


	//   ....[1]....
        /*0258*/ 	.word	0x00001200


	//   ....[2]....
        /*025c*/ 	.word	0x00008700


	//   ....[3]....
        /*0260*/ 	.word	0x00008c60


	//   ....[4]....
        /*0264*/ 	.word	0x00009e70


	//----- nvinfo : EIATTR_MAX_THREADS
	.align		4
.L_37:
        /*0268*/ 	.byte	0x04, 0x05
        /*026a*/ 	.short	(.L_39 - .L_38)
.L_38:
        /*026c*/ 	.word	0x00000180
        /*0270*/ 	.word	0x00000001
        /*0274*/ 	.word	0x00000001


	//----- nvinfo : EIATTR_CRS_STACK_SIZE
	.align		4
.L_39:
        /*0278*/ 	.byte	0x04, 0x1e
        /*027a*/ 	.short	(.L_41 - .L_40)
.L_40:
        /*027c*/ 	.word	0x00000000


	//----- nvinfo : EIATTR_CBANK_PARAM_SIZE
	.align		4
.L_41:
        /*0280*/ 	.byte	0x03, 0x19
        /*0282*/ 	.short	0x0470


	//----- nvinfo : EIATTR_PARAM_CBANK
	.align		4
        /*0284*/ 	.byte	0x04, 0x0a
        /*0286*/ 	.short	(.L_43 - .L_42)
	.align		4
.L_42:
        /*0288*/ 	.word	index@(.nv.constant0._ZN7cutlass13device_kernelINS_4gemm6kernel13GemmUniversalIN4cute5tupleIJiiiiEEENS1_10collective13CollectiveMmaINS1_34MainloopSm90TmaGmmaWarpSpecializedILi4ENS5_IJNS4_1CILi2EEENSA_ILi1EEESC_EEENS1_35KernelTmaWarpSpecializedCooperativeEEENS5_IJNSA_ILi256EEENSA_ILi64EEENSA_ILi128EEEEEENS_10tfloat32_tENS5_IJlSC_lEEESK_SL_NS4_8TiledMMAINS4_8MMA_AtomIJNS4_4SM904GMMA29MMA_64x64x8_F32TF32TF32_SS_TNILNSP_7ScaleInE1ELSR_1EEEEEENS4_6LayoutISD_NS5_IJSC_NSA_ILi0EEESV_EEEEENS5_IJNS4_10UnderscoreESY_SY_EEEEENS4_13SM90_TMA_LOADENS4_14ComposedLayoutINS4_7SwizzleILi3ELi4ELi3EEENS4_18smem_ptr_flag_bitsILi32EEENSU_INS5_IJNSA_ILi8EEENSA_ILi32EEEEEENS5_IJS18_SC_EEEEEEEvNS4_8identityENS4_23SM90_TMA_LOAD_MULTICASTES1C_vS1D_EENS_8epilogue10collective6detail29Sm90TmaWarpSpecializedAdapterINS1H_15DefaultEpilogueISK_SL_SL_NS1G_6thread17LinearCombinationISK_Li1EffLNS1L_9ScaleType4KindE0ELNS_15FloatRoundStyleE2ESK_EENS1_15EpilogueDefaultEEEEEvvEEEEvNT_6ParamsE)
        /*028c*/ 	.short	0x0210
        /*028e*/ 	.short	0x0470


	//----- nvinfo : EIATTR_SW_WAR
	.align		4
.L_43:
        /*0290*/ 	.byte	0x04, 0x36
        /*0292*/ 	.short	(.L_45 - .L_44)
.L_44:
        /*0294*/ 	.word	0x00000008
.L_45:


//--------------------- .nv.callgraph             --------------------------
	.section	.nv.callgraph,"",@"SHT_CUDA_CALLGRAPH"
	.align	4
	.sectionentsize	8
	.align		4
        /*0000*/ 	.word	0x00000000
	.align		4
        /*0004*/ 	.word	0xffffffff
	.align		4
        /*0008*/ 	.word	index@(_ZN7cutlass13device_kernelINS_4gemm6kernel13GemmUniversalIN4cute5tupleIJiiiiEEENS1_10collective13CollectiveMmaINS1_34MainloopSm90TmaGmmaWarpSpecializedILi4ENS5_IJNS4_1CILi2EEENSA_ILi1EEESC_EEENS1_35KernelTmaWarpSpecializedCooperativeEEENS5_IJNSA_ILi256EEENSA_ILi64EEENSA_ILi128EEEEEENS_10tfloat32_tENS5_IJlSC_lEEESK_SL_NS4_8TiledMMAINS4_8MMA_AtomIJNS4_4SM904GMMA29MMA_64x64x8_F32TF32TF32_SS_TNILNSP_7ScaleInE1ELSR_1EEEEEENS4_6LayoutISD_NS5_IJSC_NSA_ILi0EEESV_EEEEENS5_IJNS4_10UnderscoreESY_SY_EEEEENS4_13SM90_TMA_LOADENS4_14ComposedLayoutINS4_7SwizzleILi3ELi4ELi3EEENS4_18smem_ptr_flag_bitsILi32EEENSU_INS5_IJNSA_ILi8EEENSA_ILi32EEEEEENS5_IJS18_SC_EEEEEEEvNS4_8identityENS4_23SM90_TMA_LOAD_MULTICASTES1C_vS1D_EENS_8epilogue10collective6detail29Sm90TmaWarpSpecializedAdapterINS1H_15DefaultEpilogueISK_SL_SL_NS1G_6thread17LinearCombinationISK_Li1EffLNS1L_9ScaleType4KindE0ELNS_15FloatRoundStyleE2ESK_EENS1_15EpilogueDefaultEEEEEvvEEEEvNT_6ParamsE)
	.align		4
        /*000c*/ 	.word	index@(__assertfail)
	.align		4
        /*0010*/ 	.word	0x00000000
	.align		4
        /*0014*/ 	.word	0xfffffffe
	.align		4
        /*0018*/ 	.word	0x00000000
	.align		4
        /*001c*/ 	.word	0xfffffffd
	.align		4
        /*0020*/ 	.word	0x00000000
	.align		4
        /*0024*/ 	.word	0xfffffffc


//--------------------- .nv.constant4             --------------------------
	.section	.nv.constant4,"a",@progbits
	.align	8
	.align		8
.nv.constant4:
        /*0000*/ 	.dword	__assertfail
	.align		8
        /*0008*/ 	.dword	__unnamed_1
	.align		8
        /*0010*/ 	.dword	_ZN39_INTERNAL_d34e4a5f_4_k_cu_fb1e22fb_67944cuda3std3__45__cpo5beginE
	.align		8
        /*0018*/ 	.dword	_ZN39_INTERNAL_d34e4a5f_4_k_cu_fb1e22fb_67944cuda3std3__45__cpo3endE
	.align		8
        /*0020*/ 	.dword	_ZN39_INTERNAL_d34e4a5f_4_k_cu_fb1e22fb_67944cuda3std3__45__cpo6cbeginE
	.align		8
        /*0028*/ 	.dword	_ZN39_INTERNAL_d34e4a5f_4_k_cu_fb1e22fb_67944cuda3std3__45__cpo4cendE
	.align		8
        /*0030*/ 	.dword	_ZN39_INTERNAL_d34e4a5f_4_k_cu_fb1e22fb_67944cuda3std3__441_GLOBAL__N__d34e4a5f_4_k_cu_fb1e22fb_67946ignoreE
	.align		8
        /*0038*/ 	.dword	_ZN39_INTERNAL_d34e4a5f_4_k_cu_fb1e22fb_67944cuda3std3__419piecewise_constructE
	.align		8
        /*0040*/ 	.dword	_ZN39_INTERNAL_d34e4a5f_4_k_cu_fb1e22fb_67944cuda3std3__48in_placeE
	.align		8
        /*0048*/ 	.dword	_ZN39_INTERNAL_d34e4a5f_4_k_cu_fb1e22fb_67944cuda3std6ranges3__45__cpo4swapE
	.align		8
        /*0050*/ 	.dword	_ZN39_INTERNAL_d34e4a5f_4_k_cu_fb1e22fb_67944cuda3std6ranges3__45__cpo9iter_moveE
	.align		8
        /*0058*/ 	.dword	_ZN39_INTERNAL_d34e4a5f_4_k_cu_fb1e22fb_67944cute7productE
	.align		8
        /*0060*/ 	.dword	_ZN39_INTERNAL_d34e4a5f_4_k_cu_fb1e22fb_67944cute1_E
	.align		8
        /*0068*/ 	.dword	$str$22
	.align		8
        /*0070*/ 	.dword	$str$23


//--------------------- .text._ZN7cutlass13device_kernelINS_4gemm6kernel13GemmUniversalIN4cute5tupleIJiiiiEEENS1_10collective13CollectiveMmaINS1_34MainloopSm90TmaGmmaWarpSpecializedILi4ENS5_IJNS4_1CILi2EEENSA_ILi1EEESC_EEENS1_35KernelTmaWarpSpecializedCooperativeEEENS5_IJNSA_ILi256EEENSA_ILi64EEENSA_ILi128EEEEEENS_10tfloat32_tENS5_IJlSC_lEEESK_SL_NS4_8TiledMMAINS4_8MMA_AtomIJNS4_4SM904GMMA29MMA_64x64x8_F32TF32TF32_SS_TNILNSP_7ScaleInE1ELSR_1EEEEEENS4_6LayoutISD_NS5_IJSC_NSA_ILi0EEESV_EEEEENS5_IJNS4_10UnderscoreESY_SY_EEEEENS4_13SM90_TMA_LOADENS4_14ComposedLayoutINS4_7SwizzleILi3ELi4ELi3EEENS4_18smem_ptr_flag_bitsILi32EEENSU_INS5_IJNSA_ILi8EEENSA_ILi32EEEEEENS5_IJS18_SC_EEEEEEEvNS4_8identityENS4_23SM90_TMA_LOAD_MULTICASTES1C_vS1D_EENS_8epilogue10collective6detail29Sm90TmaWarpSpecializedAdapterINS1H_15DefaultEpilogueISK_SL_SL_NS1G_6thread17LinearCombinationISK_Li1EffLNS1L_9ScaleType4KindE0ELNS_15FloatRoundStyleE2ESK_EENS1_15EpilogueDefaultEEEEEvvEEEEvNT_6ParamsE --------------------------
	.section	.text._ZN7cutlass13device_kernelINS_4gemm6kernel13GemmUniversalIN4cute5tupleIJiiiiEEENS1_10collective13CollectiveMmaINS1_34MainloopSm90TmaGmmaWarpSpecializedILi4ENS5_IJNS4_1CILi2EEENSA_ILi1EEESC_EEENS1_35KernelTmaWarpSpecializedCooperativeEEENS5_IJNSA_ILi256EEENSA_ILi64EEENSA_ILi128EEEEEENS_10tfloat32_tENS5_IJlSC_lEEESK_SL_NS4_8TiledMMAINS4_8MMA_AtomIJNS4_4SM904GMMA29MMA_64x64x8_F32TF32TF32_SS_TNILNSP_7ScaleInE1ELSR_1EEEEEENS4_6LayoutISD_NS5_IJSC_NSA_ILi0EEESV_EEEEENS5_IJNS4_10UnderscoreESY_SY_EEEEENS4_13SM90_TMA_LOADENS4_14ComposedLayoutINS4_7SwizzleILi3ELi4ELi3EEENS4_18smem_ptr_flag_bitsILi32EEENSU_INS5_IJNSA_ILi8EEENSA_ILi32EEEEEENS5_IJS18_SC_EEEEEEEvNS4_8identityENS4_23SM90_TMA_LOAD_MULTICASTES1C_vS1D_EENS_8epilogue10collective6detail29Sm90TmaWarpSpecializedAdapterINS1H_15DefaultEpilogueISK_SL_SL_NS1G_6thread17LinearCombinationISK_Li1EffLNS1L_9ScaleType4KindE0ELNS_15FloatRoundStyleE2ESK_EENS1_15EpilogueDefaultEEEEEvvEEEEvNT_6ParamsE,"ax",@progbits
	.align	128
.text._ZN7cutlass13device_kernelINS_4gemm6kernel13GemmUniversalIN4cute5tupleIJiiiiEEENS1_10collective13CollectiveMmaINS1_34MainloopSm90TmaGmmaWarpSpecializedILi4ENS5_IJNS4_1CILi2EEENSA_ILi1EEESC_EEENS1_35KernelTmaWarpSpecializedCooperativeEEENS5_IJNSA_ILi256EEENSA_ILi64EEENSA_ILi128EEEEEENS_10tfloat32_tENS5_IJlSC_lEEESK_SL_NS4_8TiledMMAINS4_8MMA_AtomIJNS4_4SM904GMMA29MMA_64x64x8_F32TF32TF32_SS_TNILNSP_7ScaleInE1ELSR_1EEEEEENS4_6LayoutISD_NS5_IJSC_NSA_ILi0EEESV_EEEEENS5_IJNS4_10UnderscoreESY_SY_EEEEENS4_13SM90_TMA_LOADENS4_14ComposedLayoutINS4_7SwizzleILi3ELi4ELi3EEENS4_18smem_ptr_flag_bitsILi32EEENSU_INS5_IJNSA_ILi8EEENSA_ILi32EEEEEENS5_IJS18_SC_EEEEEEEvNS4_8identityENS4_23SM90_TMA_LOAD_MULTICASTES1C_vS1D_EENS_8epilogue10collective6detail29Sm90TmaWarpSpecializedAdapterINS1H_15DefaultEpilogueISK_SL_SL_NS1G_6thread17LinearCombinationISK_Li1EffLNS1L_9ScaleType4KindE0ELNS_15FloatRoundStyleE2ESK_EENS1_15EpilogueDefaultEEEEEvvEEEEvNT_6ParamsE:
        .type           _ZN7cutlass13device_kernelINS_4gemm6kernel13GemmUniversalIN4cute5tupleIJiiiiEEENS1_10collective13CollectiveMmaINS1_34MainloopSm90TmaGmmaWarpSpecializedILi4ENS5_IJNS4_1CILi2EEENSA_ILi1EEESC_EEENS1_35KernelTmaWarpSpecializedCooperativeEEENS5_IJNSA_ILi256EEENSA_ILi64EEENSA_ILi128EEEEEENS_10tfloat32_tENS5_IJlSC_lEEESK_SL_NS4_8TiledMMAINS4_8MMA_AtomIJNS4_4SM904GMMA29MMA_64x64x8_F32TF32TF32_SS_TNILNSP_7ScaleInE1ELSR_1EEEEEENS4_6LayoutISD_NS5_IJSC_NSA_ILi0EEESV_EEEEENS5_IJNS4_10UnderscoreESY_SY_EEEEENS4_13SM90_TMA_LOADENS4_14ComposedLayoutINS4_7SwizzleILi3ELi4ELi3EEENS4_18smem_ptr_flag_bitsILi32EEENSU_INS5_IJNSA_ILi8EEENSA_ILi32EEEEEENS5_IJS18_SC_EEEEEEEvNS4_8identityENS4_23SM90_TMA_LOAD_MULTICASTES1C_vS1D_EENS_8epilogue10collective6detail29Sm90TmaWarpSpecializedAdapterINS1H_15DefaultEpilogueISK_SL_SL_NS1G_6thread17LinearCombinationISK_Li1EffLNS1L_9ScaleType4KindE0ELNS_15FloatRoundStyleE2ESK_EENS1_15EpilogueDefaultEEEEEvvEEEEvNT_6ParamsE,@function
        .size           _ZN7cutlass13device_kernelINS_4gemm6kernel13GemmUniversalIN4cute5tupleIJiiiiEEENS1_10collective13CollectiveMmaINS1_34MainloopSm90TmaGmmaWarpSpecializedILi4ENS5_IJNS4_1CILi2EEENSA_ILi1EEESC_EEENS1_35KernelTmaWarpSpecializedCooperativeEEENS5_IJNSA_ILi256EEENSA_ILi64EEENSA_ILi128EEEEEENS_10tfloat32_tENS5_IJlSC_lEEESK_SL_NS4_8TiledMMAINS4_8MMA_AtomIJNS4_4SM904GMMA29MMA_64x64x8_F32TF32TF32_SS_TNILNSP_7ScaleInE1ELSR_1EEEEEENS4_6LayoutISD_NS5_IJSC_NSA_ILi0EEESV_EEEEENS5_IJNS4_10UnderscoreESY_SY_EEEEENS4_13SM90_TMA_LOADENS4_14ComposedLayoutINS4_7SwizzleILi3ELi4ELi3EEENS4_18smem_ptr_flag_bitsILi32EEENSU_INS5_IJNSA_ILi8EEENSA_ILi32EEEEEENS5_IJS18_SC_EEEEEEEvNS4_8identityENS4_23SM90_TMA_LOAD_MULTICASTES1C_vS1D_EENS_8epilogue10collective6detail29Sm90TmaWarpSpecializedAdapterINS1H_15DefaultEpilogueISK_SL_SL_NS1G_6thread17LinearCombinationISK_Li1EffLNS1L_9ScaleType4KindE0ELNS_15FloatRoundStyleE2ESK_EENS1_15EpilogueDefaultEEEEEvvEEEEvNT_6ParamsE,(.L_x_195 - _ZN7cutlass13device_kernelINS_4gemm6kernel13GemmUniversalIN4cute5tupleIJiiiiEEENS1_10collective13CollectiveMmaINS1_34MainloopSm90TmaGmmaWarpSpecializedILi4ENS5_IJNS4_1CILi2EEENSA_ILi1EEESC_EEENS1_35KernelTmaWarpSpecializedCooperativeEEENS5_IJNSA_ILi256EEENSA_ILi64EEENSA_ILi128EEEEEENS_10tfloat32_tENS5_IJlSC_lEEESK_SL_NS4_8TiledMMAINS4_8MMA_AtomIJNS4_4SM904GMMA29MMA_64x64x8_F32TF32TF32_SS_TNILNSP_7ScaleInE1ELSR_1EEEEEENS4_6LayoutISD_NS5_IJSC_NSA_ILi0EEESV_EEEEENS5_IJNS4_10UnderscoreESY_SY_EEEEENS4_13SM90_TMA_LOADENS4_14ComposedLayoutINS4_7SwizzleILi3ELi4ELi3EEENS4_18smem_ptr_flag_bitsILi32EEENSU_INS5_IJNSA_ILi8EEENSA_ILi32EEEEEENS5_IJS18_SC_EEEEEEEvNS4_8identityENS4_23SM90_TMA_LOAD_MULTICASTES1C_vS1D_EENS_8epilogue10collective6detail29Sm90TmaWarpSpecializedAdapterINS1H_15DefaultEpilogueISK_SL_SL_NS1G_6thread17LinearCombinationISK_Li1EffLNS1L_9ScaleType4KindE0ELNS_15FloatRoundStyleE2ESK_EENS1_15EpilogueDefaultEEEEEvvEEEEvNT_6ParamsE)
        .other          _ZN7cutlass13device_kernelINS_4gemm6kernel13GemmUniversalIN4cute5tupleIJiiiiEEENS1_10collective13CollectiveMmaINS1_34MainloopSm90TmaGmmaWarpSpecializedILi4ENS5_IJNS4_1CILi2EEENSA_ILi1EEESC_EEENS1_35KernelTmaWarpSpecializedCooperativeEEENS5_IJNSA_ILi256EEENSA_ILi64EEENSA_ILi128EEEEEENS_10tfloat32_tENS5_IJlSC_lEEESK_SL_NS4_8TiledMMAINS4_8MMA_AtomIJNS4_4SM904GMMA29MMA_64x64x8_F32TF32TF32_SS_TNILNSP_7ScaleInE1ELSR_1EEEEEENS4_6LayoutISD_NS5_IJSC_NSA_ILi0EEESV_EEEEENS5_IJNS4_10UnderscoreESY_SY_EEEEENS4_13SM90_TMA_LOADENS4_14ComposedLayoutINS4_7SwizzleILi3ELi4ELi3EEENS4_18smem_ptr_flag_bitsILi32EEENSU_INS5_IJNSA_ILi8EEENSA_ILi32EEEEEENS5_IJS18_SC_EEEEEEEvNS4_8identityENS4_23SM90_TMA_LOAD_MULTICASTES1C_vS1D_EENS_8epilogue10collective6detail29Sm90TmaWarpSpecializedAdapterINS1H_15DefaultEpilogueISK_SL_SL_NS1G_6thread17LinearCombinationISK_Li1EffLNS1L_9ScaleType4KindE0ELNS_15FloatRoundStyleE2ESK_EENS1_15EpilogueDefaultEEEEEvvEEEEvNT_6ParamsE,@"STO_CUDA_ENTRY STV_DEFAULT"
_ZN7cutlass13device_kernelINS_4gemm6kernel13GemmUniversalIN4cute5tupleIJiiiiEEENS1_10collective13CollectiveMmaINS1_34MainloopSm90TmaGmmaWarpSpecializedILi4ENS5_IJNS4_1CILi2EEENSA_ILi1EEESC_EEENS1_35KernelTmaWarpSpecializedCooperativeEEENS5_IJNSA_ILi256EEENSA_ILi64EEENSA_ILi128EEEEEENS_10tfloat32_tENS5_IJlSC_lEEESK_SL_NS4_8TiledMMAINS4_8MMA_AtomIJNS4_4SM904GMMA29MMA_64x64x8_F32TF32TF32_SS_TNILNSP_7ScaleInE1ELSR_1EEEEEENS4_6LayoutISD_NS5_IJSC_NSA_ILi0EEESV_EEEEENS5_IJNS4_10UnderscoreESY_SY_EEEEENS4_13SM90_TMA_LOADENS4_14ComposedLayoutINS4_7SwizzleILi3ELi4ELi3EEENS4_18smem_ptr_flag_bitsILi32EEENSU_INS5_IJNSA_ILi8EEENSA_ILi32EEEEEENS5_IJS18_SC_EEEEEEEvNS4_8identityENS4_23SM90_TMA_LOAD_MULTICASTES1C_vS1D_EENS_8epilogue10collective6detail29Sm90TmaWarpSpecializedAdapterINS1H_15DefaultEpilogueISK_SL_SL_NS1G_6thread17LinearCombinationISK_Li1EffLNS1L_9ScaleType4KindE0ELNS_15FloatRoundStyleE2ESK_EENS1_15EpilogueDefaultEEEEEvvEEEEvNT_6ParamsE:
[----:B------:R-:W0:Y:S01]  /*0000*/  LDC R1, c[0x0][0x28] ;  /* 0x00000a00ff017b82 */ /* 0x000e220000000800 */
[----:B------:R-:W1:Y:S01]  /*0010*/  S2R R98, SR_TID.X ;  /* 0x0000000000627919 */ /* 0x000e620000002100 */
[----:B------:R-:W-:Y:S01]  /*0020*/  ELECT P0, URZ, PT ;  /* 0x00000000003f782f */ /* 0x000fe20003800000 */
[----:B------:R-:W-:Y:S01]  /*0030*/  BSSY B0, `(.L_x_0) ;  /* 0x000000f000007945 */ /* 0x000fe20003800000 */
[--C-:B-1----:R-:W-:Y:S02]  /*0040*/  SHF.R.U32.HI R0, RZ, 0x5, R98.reuse ;  /* 0x00000005ff007819 */ /* 0x102fe40000011662 */
[----:B------:R-:W-:-:S03]  /*0050*/  SHF.R.U32.HI R6, RZ, 0x7, R98 ;  /* 0x00000007ff067819 */ /* 0x000fc60000011662 */
[----:B------:R-:W1:Y:S04]  /*0060*/  SHFL.IDX PT, R3, R0, RZ, 0x1f ;  /* 0x00001fff00037589 */ /* 0x000e6800000e0000 */
[----:B------:R2:W3:Y:S01]  /*0070*/  SHFL.IDX PT, R2, R6, RZ, 0x1f ;  /* 0x00001fff06027589 */ /* 0x0004e200000e0000 */
[----:B-1----:R-:W-:-:S13]  /*0080*/  ISETP.NE.OR P0, PT, R3, RZ, !P0 ;  /* 0x000000ff0300720c */ /* 0x002fda0004705670 */
[----:B0-23--:R-:W-:Y:S05]  /*0090*/  @P0 BRA `(.L_x_1) ;  /* 0x0000000000200947 */ /* 0x00dfea0003800000 */
[----:B------:R-:W-:Y:S02]  /*00a0*/  ULDC.64 UR4, c[0x0][0x198] ;  /* 0x0000660000047ab9 */ /* 0x000fe40000000a00 */
[----:B------:R-:W-:Y:S02]  /*00b0*/  UIADD3 UR6, UP0, UR4, 0xf0, URZ ;  /* 0x000000f004067890 */ /* 0x000fe4000ff1e03f */
[----:B------:R-:W-:Y:S02]  /*00c0*/  UIADD3 UR4, UP1, UR4, 0x1f0, URZ ;  /* 0x000001f004047890 */ /* 0x000fe4000ff3e03f */
[----:B------:R-:W-:Y:S02]  /*00d0*/  UIADD3.X UR7, URZ, UR5, URZ, UP0, !UPT ;  /* 0x000000053f077290 */ /* 0x000fe400087fe43f */
[----:B------:R-:W-:-:S07]  /*00e0*/  UIADD3.X UR5, URZ, UR5, URZ, UP1, !UPT ;  /* 0x000000053f057290 */ /* 0x000fce0008ffe43f */
[----:B------:R0:W-:Y:S02]  /*00f0*/  UTMACCTL.PF [UR6] ;  /* 0x00000000060079b9 */ /* 0x0001e40008040000 */
[----:B------:R0:W-:Y:S02]  /*0100*/  UTMACCTL.PF [UR4] ;  /* 0x00000000040079b9 */ /* 0x0001e40008040000 */
[----:B0-----:R-:W-:Y:S01]  /*0110*/  NOP ;  /* 0x0000000000007918 */ /* 0x001fe20000000000 */
.L_x_1:
[----:B------:R-:W-:Y:S05]  /*0120*/  BSYNC B0 ;  /* 0x0000000000007941 */ /* 0x000fea0003800000 */
.L_x_0:
[----:B------:R-:W0:Y:S02]  /*0130*/  SHFL.IDX PT, R5, R0, RZ, 0x1f ;  /* 0x00001fff00057589 */ /* 0x000e2400000e0000 */
[----:B0-----:R-:W-:-:S13]  /*0140*/  ISETP.NE.AND P0, PT, R5, RZ, PT ;  /* 0x000000ff0500720c */ /* 0x001fda0003f05270 */
[----:B------:R-:W-:Y:S05]  /*0150*/  @P0 BRA `(.L_x_2) ;  /* 0x0000000000580947 */ /* 0x000fea0003800000 */
[----:B------:R-:W0:Y:S01]  /*0160*/  S2UR UR8, SR_CgaCtaId ;  /* 0x00000000000879c3 */ /* 0x000e220000008800 */
[----:B------:R-:W-:Y:S01]  /*0170*/  UMOV UR4, 0x400 ;  /* 0x0000040000047882 */ /* 0x000fe20000000000 */
[----:B------:R-:W-:Y:S01]  /*0180*/  UMOV UR5, 0x1 ;  /* 0x0000000100057882 */ /* 0x000fe20000000000 */
[----:B------:R-:W-:Y:S01]  /*0190*/  UMOV UR6, 0x4 ;  /* 0x0000000400067882 */ /* 0x000fe20000000000 */
[----:B------:R-:W-:Y:S01]  /*01a0*/  ELECT P0, URZ, PT ;  /* 0x00000000003f782f */ /* 0x000fe20003800000 */
[----:B------:R-:W-:-:S04]  /*01b0*/  UIADD3 UR6, -UR6, 0x100000, URZ ;  /* 0x0010000006067890 */ /* 0x000fc8000fffe13f */
[----:B------:R-:W-:Y:S02]  /*01c0*/  USHF.L.U32 UR7, UR6, 0xb, URZ ;  /* 0x0000000b06077899 */ /* 0x000fe4000800063f */
[----:B------:R-:W-:Y:S02]  /*01d0*/  USHF.L.U32 UR6, UR6, 0x1, URZ ;  /* 0x0000000106067899 */ /* 0x000fe4000800063f */
[----:B0-----:R-:W-:Y:S02]  /*01e0*/  ULEA UR8, UR8, UR4, 0x18 ;  /* 0x0000000408087291 */ /* 0x001fe4000f8ec03f */
[----:B------:R-:W-:-:S04]  /*01f0*/  UIADD3 UR4, -UR5, 0x100000, URZ ;  /* 0x0010000005047890 */ /* 0x000fc8000fffe13f */
[----:B------:R-:W-:Y:S02]  /*0200*/  USHF.L.U32 UR5, UR4, 0xb, URZ ;  /* 0x0000000b04057899 */ /* 0x000fe4000800063f */
[----:B------:R-:W-:Y:S01]  /*0210*/  USHF.L.U32 UR4, UR4, 0x1, URZ ;  /* 0x0000000104047899 */ /* 0x000fe2000800063f */
[----:B------:R-:W0:Y:S11]  /*0220*/  FENCE.VIEW.ASYNC.S ;  /* 0x00000000000073c6 */ /* 0x000e360000000000 */
[----:B0-----:R0:W1:Y:S01]  /*0230*/  SYNCS.EXCH.64 URZ, [UR8], UR4 ;  /* 0x00000004083f75b2 */ /* 0x0010620008000100 */
[----:B------:R0:W2:Y:S01]  /*0240*/  SYNCS.EXCH.64 URZ, [UR8+0x20], UR6 ;  /* 0x00002006083f75b2 */ /* 0x0000a20008000100 */
[----:B------:R0:W3:Y:S01]  /*0250*/  SYNCS.EXCH.64 URZ, [UR8+0x8], UR4 ;  /* 0x00000804083f75b2 */ /* 0x0000e20008000100 */
[----:B------:R0:W4:Y:S01]  /*0260*/  SYNCS.EXCH.64 URZ, [UR8+0x28], UR6 ;  /* 0x00002806083f75b2 */ /* 0x0001220008000100 */
[----:B------:R0:W0:Y:S01]  /*0270*/  SYNCS.EXCH.64 URZ, [UR8+0x10], UR4 ;  /* 0x00001004083f75b2 */ /* 0x0000220008000100 */
[----:B------:R0:W0:Y:S01]  /*0280*/  SYNCS.EXCH.64 URZ, [UR8+0x30], UR6 ;  /* 0x00003006083f75b2 */ /* 0x0000220008000100 */
[----:B------:R0:W0:Y:S01]  /*0290*/  SYNCS.EXCH.64 URZ, [UR8+0x18], UR4 ;  /* 0x00001804083f75b2 */ /* 0x0000220008000100 */
[----:B------:R0:W0:Y:S01]  /*02a0*/  SYNCS.EXCH.64 URZ, [UR8+0x38], UR6 ;  /* 0x00003806083f75b2 */ /* 0x0000220008000100 */
[----:B------:R-:W-:Y:S01]  /*02b0*/  NOP ;  /* 0x0000000000007918 */ /* 0x000fe20000000000 */
.L_x_2:
[----:B------:R-:W-:Y:S01]  /*02c0*/  SHF.R.S32.HI R7, RZ, 0x1f, R98 ;  /* 0x0000001fff077819 */ /* 0x000fe20000011462 */
[----:B------:R-:W5:Y:S01]  /*02d0*/  SHFL.IDX PT, R0, R0, RZ, 0x1f ;  /* 0x00001fff00007589 */ /* 0x000f6200000e0000 */
[----:B0-----:R-:W0:Y:S01]  /*02e0*/  S2UR UR8, SR_CTAID.X ;  /* 0x00000000000879c3 */ /* 0x001e220000002500 */
[----:B------:R-:W-:Y:S02]  /*02f0*/  ELECT P0, URZ, PT ;  /* 0x00000000003f782f */ /* 0x000fe40003800000 */
[----:B------:R-:W-:Y:S01]  /*0300*/  LEA.HI R7, R7, R98, RZ, 0x7 ;  /* 0x0000006207077211 */ /* 0x000fe200078f38ff */
[----:B------:R-:W1:Y:S01]  /*0310*/  S2R R4, SR_CTAID.Y ;  /* 0x0000000000047919 */ /* 0x000e620000002600 */
[----:B------:R-:W-:Y:S01]  /*0320*/  SHF.R.S32.HI R10, RZ, 0x1f, R5 ;  /* 0x0000001fff0a7819 */ /* 0x000fe20000011405 */
[----:B------:R-:W-:Y:S01]  /*0330*/  ULDC UR4, c[0x0][0x150] ;  /* 0x0000540000047ab9 */ /* 0x000fe20000000800 */
[----:B------:R-:W-:Y:S01]  /*0340*/  LOP3.LUT R7, R7, 0xffffff80, RZ, 0xc0, !PT ;  /* 0xffffff8007077812 */ /* 0x000fe200078ec0ff */
[----:B------:R-:W-:Y:S01]  /*0350*/  NOP ;  /* 0x0000000000007918 */ /* 0x000fe20000000000 */
[----:B------:R-:W-:Y:S01]  /*0360*/  LEA.HI R10, R10, R5, RZ, 0x2 ;  /* 0x000000050a0a7211 */ /* 0x000fe200078f10ff */
[----:B------:R-:W2:Y:S01]  /*0370*/  LDC R12, c[0x0][0x144] ;  /* 0x00005100ff0c7b82 */ /* 0x000ea20000000800 */
[----:B------:R-:W-:Y:S01]  /*0380*/  NOP ;  /* 0x0000000000007918 */ /* 0x000fe20000000000 */
[----:B------:R-:W-:Y:S01]  /*0390*/  IMAD.IADD R8, R98, 0x1, -R7 ;  /* 0x0000000162087824 */ /* 0x000fe200078e0a07 */
[----:B------:R-:W-:Y:S01]  /*03a0*/  LOP3.LUT R10, R10, 0x3ffffffc, RZ, 0xc0, !PT ;  /* 0x3ffffffc0a0a7812 */ /* 0x000fe200078ec0ff */
[----:B------:R-:W-:Y:S01]  /*03b0*/  IMAD.MOV.U32 R22, RZ, RZ, 0x1 ;  /* 0x00000001ff167424 */ /* 0x000fe200078e00ff */
[----:B------:R-:W-:-:S02]  /*03c0*/  ISETP.NE.AND P3, PT, R2, RZ, PT ;  /* 0x000000ff0200720c */ /* 0x000fc40003f65270 */
[----:B------:R-:W-:Y:S01]  /*03d0*/  SHF.R.S32.HI R7, RZ, 0x1f, R8 ;  /* 0x0000001fff077819 */ /* 0x000fe20000011408 */
[----:B------:R-:W-:Y:S01]  /*03e0*/  IMAD.IADD R10, R5, 0x1, -R10 ;  /* 0x00000001050a7824 */ /* 0x000fe200078e0a0a */
[----:B------:R-:W3:Y:S02]  /*03f0*/  LDC R14, c[0x0][0x140] ;  /* 0x00005000ff0e7b82 */ /* 0x000ee40000000800 */
[----:B------:R-:W-:Y:S02]  /*0400*/  LEA.HI R7, R7, R8, RZ, 0x3 ;  /* 0x0000000807077211 */ /* 0x000fe400078f18ff */
[----:B-----5:R-:W-:Y:S02]  /*0410*/  ISETP.NE.OR P0, PT, R0, RZ, !P0 ;  /* 0x000000ff0000720c */ /* 0x020fe40004705670 */
[----:B------:R-:W-:Y:S02]  /*0420*/  SHF.R.S32.HI R0, RZ, 0x3, R7 ;  /* 0x00000003ff007819 */ /* 0x000fe40000011407 */
[----:B0-----:R-:W-:-:S02]  /*0430*/  I2FP.F32.U32 R9, UR8 ;  /* 0x0000000800097c45 */ /* 0x001fc40008201000 */
[----:B------:R-:W-:-:S03]  /*0440*/  SHF.R.S32.HI R7, RZ, 0x1f, R7 ;  /* 0x0000001fff077819 */ /* 0x000fc60000011407 */
[----:B------:R-:W-:Y:S01]  /*0450*/  FMUL R11, R9, UR4 ;  /* 0x00000004090b7c20 */ /* 0x000fe20008400000 */
[----:B------:R-:W-:Y:S01]  /*0460*/  LEA.HI R7, R7, R0, RZ, 0x2 ;  /* 0x0000000007077211 */ /* 0x000fe200078f10ff */
[----:B------:R-:W-:Y:S01]  /*0470*/  ULDC UR4, c[0x0][0x154] ;  /* 0x0000550000047ab9 */ /* 0x000fe20000000800 */
[----:B-1----:R-:W-:Y:S01]  /*0480*/  I2FP.F32.U32 R13, R4 ;  /* 0x00000004000d7245 */ /* 0x002fe20000201000 */
[----:B------:R-:W-:Y:S01]  /*0490*/  VOTEU.ALL UP0, P0 ;  /* 0x00000000003f7886 */ /* 0x000fe20000000000 */
[----:B------:R-:W-:Y:S01]  /*04a0*/  LOP3.LUT R7, R7, 0xfffffffc, RZ, 0xc0, !PT ;  /* 0xfffffffc07077812 */ /* 0x000fe200078ec0ff */
[----:B------:R-:W0:Y:S01]  /*04b0*/  F2I.U32.TRUNC.NTZ R11, R11 ;  /* 0x0000000b000b7305 */ /* 0x000e22000020f000 */
[----:B------:R-:W1:Y:S01]  /*04c0*/  LDC R9, c[0x0][0x148] ;  /* 0x00005200ff097b82 */ /* 0x000e620000000800 */
[----:B------:R-:W-:Y:S01]  /*04d0*/  FMUL R13, R13, UR4 ;  /* 0x000000040d0d7c20 */ /* 0x000fe20008400000 */
[----:B------:R-:W-:Y:S01]  /*04e0*/  UMOV UR4, 0x20 ;  /* 0x0000002000047882 */ /* 0x000fe20000000000 */
[----:B------:R-:W-:Y:S01]  /*04f0*/  IMAD.IADD R7, R0, 0x1, -R7 ;  /* 0x0000000100077824 */ /* 0x000fe200078e0a07 */
[----:B------:R-:W-:Y:S01]  /*0500*/  SHF.R.S32.HI R0, RZ, 0x1f, R3 ;  /* 0x0000001fff007819 */ /* 0x000fe20000011403 */
[----:B------:R-:W-:Y:S01]  /*0510*/  @!UP0 UMOV UR6, 0x400 ;  /* 0x0000040000068882 */ /* 0x000fe20000000000 */
[----:B------:R-:W-:-:S04]  /*0520*/  @!UP0 UIADD3 UR4, -UR4, 0x100000, URZ ;  /* 0x0010000004048890 */ /* 0x000fc8000fffe13f */
[----:B------:R-:W-:Y:S02]  /*0530*/  @!UP0 USHF.L.U32 UR5, UR4, 0xb, URZ ;  /* 0x0000000b04058899 */ /* 0x000fe4000800063f */
[----:B------:R-:W-:Y:S01]  /*0540*/  @!UP0 USHF.L.U32 UR4, UR4, 0x1, URZ ;  /* 0x0000000104048899 */ /* 0x000fe2000800063f */
[----:B------:R-:W-:Y:S01]  /*0550*/  IMAD R10, R10, 0x4, R7 ;  /* 0x000000040a0a7824 */ /* 0x000fe200078e0207 */
[----:B------:R-:W5:Y:S01]  /*0560*/  @!UP0 S2UR UR7, SR_CgaCtaId ;  /* 0x00000000000789c3 */ /* 0x000f620000008800 */
[----:B------:R-:W4:Y:S01]  /*0570*/  F2I.U32.TRUNC.NTZ R13, R13 ;  /* 0x0000000d000d7305 */ /* 0x000f22000020f000 */
[----:B------:R-:W-:Y:S01]  /*0580*/  LEA.HI R0, R0, R3, RZ, 0x2 ;  /* 0x0000000300007211 */ /* 0x000fe200078f10ff */
[C---:B------:R-:W-:Y:S01]  /*0590*/  IMAD.SHL.U32 R19, R10.reuse, 0x4, RZ ;  /* 0x000000040a137824 */ /* 0x040fe200078e00ff */
[----:B------:R-:W-:Y:S01]  /*05a0*/  LEA.HI R7, R10, R10, RZ, 0x1 ;  /* 0x0000000a0a077211 */ /* 0x000fe200078f08ff */
[----:B------:R-:W-:Y:S01]  /*05b0*/  VOTEU.ALL UP1, P0 ;  /* 0x00000000003f7886 */ /* 0x000fe20000020000 */
[----:B0-----:R-:W-:Y:S01]  /*05c0*/  IMAD.MOV R15, RZ, RZ, -R11 ;  /* 0x000000ffff0f7224 */ /* 0x001fe200078e0a0b */
[----:B------:R-:W-:-:S02]  /*05d0*/  LOP3.LUT R0, R0, 0xfffffffc, RZ, 0xc0, !PT ;  /* 0xfffffffc00007812 */ /* 0x000fc400078ec0ff */
[----:B------:R-:W-:Y:S01]  /*05e0*/  LOP3.LUT R11, R7, 0xfffffffe, RZ, 0xc0, !PT ;  /* 0xfffffffe070b7812 */ /* 0x000fe200078ec0ff */
[----:B--2---:R-:W-:Y:S01]  /*05f0*/  IMAD R7, R12, R15, UR8 ;  /* 0x000000080c077e24 */ /* 0x004fe2000f8e020f */
[----:B------:R-:W-:Y:S01]  /*0600*/  LOP3.LUT R19, R10, 0xc, R19, 0x78, !PT ;  /* 0x0000000c0a137812 */ /* 0x000fe200078e7813 */
[----:B------:R-:W-:Y:S01]  /*0610*/  IMAD.IADD R3, R3, 0x1, -R0 ;  /* 0x0000000103037824 */ /* 0x000fe200078e0a00 */
[----:B---3--:R-:W-:Y:S01]  /*0620*/  ISETP.EQ.U32.AND P2, PT, R14, 0x1, PT ;  /* 0x000000010e00780c */ /* 0x008fe20003f42070 */
[----:B------:R-:W-:Y:S02]  /*0630*/  IMAD.IADD R12, R10, 0x1, -R11 ;  /* 0x000000010a0c7824 */ /* 0x000fe400078e0a0b */
[----:B----4-:R-:W-:Y:S01]  /*0640*/  IMAD.MOV R24, RZ, RZ, -R13 ;  /* 0x000000ffff187224 */ /* 0x010fe200078e0a0d */
[----:B------:R-:W-:Y:S02]  /*0650*/  ISETP.NE.AND P1, PT, R3, 0x3, PT ;  /* 0x000000030300780c */ /* 0x000fe40003f25270 */
[----:B------:R-:W-:Y:S01]  /*0660*/  ISETP.NE.AND P4, PT, R12, R7, PT ;  /* 0x000000070c00720c */ /* 0x000fe20003f85270 */
[----:B-1----:R-:W-:Y:S01]  /*0670*/  IMAD R11, R9, R24, R4 ;  /* 0x00000018090b7224 */ /* 0x002fe200078e0204 */
[----:B------:R-:W-:Y:S01]  /*0680*/  ISETP.EQ.OR P1, PT, R3, RZ, !P1 ;  /* 0x000000ff0300720c */ /* 0x000fe20004f22670 */
[----:B-----5:R-:W-:-:S03]  /*0690*/  @!UP0 ULEA UR6, UR7, UR6, 0x18 ;  /* 0x0000000607068291 */ /* 0x020fc6000f8ec03f */
[----:B------:R-:W-:Y:S01]  /*06a0*/  ISETP.EQ.AND P1, PT, R2, RZ, P1 ;  /* 0x000000ff0200720c */ /* 0x000fe20000f22270 */
[----:B------:R-:W-:Y:S01]  /*06b0*/  VOTEU.ALL UP0, P0 ;  /* 0x00000000003f7886 */ /* 0x000fe20000000000 */
[----:B------:R-:W-:Y:S01]  /*06c0*/  LOP3.LUT P0, RZ, R8, 0x7, RZ, 0xc0, !PT ;  /* 0x0000000708ff7812 */ /* 0x000fe2000780c0ff */
[----:B------:R-:W-:Y:S01]  /*06d0*/  VIADD R8, R2, 0xffffffff ;  /* 0xffffffff02087836 */ /* 0x000fe20000000000 */
[----:B------:R-:W-:Y:S02]  /*06e0*/  SEL R18, RZ, 0x1, !P1 ;  /* 0x00000001ff127807 */ /* 0x000fe40004800000 */
[C---:B------:R-:W-:Y:S02]  /*06f0*/  ISETP.LT.U32.AND P0, PT, R19.reuse, 0x2, !P0 ;  /* 0x000000021300780c */ /* 0x040fe40004701070 */
[----:B------:R-:W-:Y:S02]  /*0700*/  @P4 LEA.HI R0, R19, R19, RZ, 0x1 ;  /* 0x0000001313004211 */ /* 0x000fe400078f08ff */
[----:B------:R-:W-:Y:S01]  /*0710*/  ISETP.GE.U32.AND P6, PT, R8, 0x2, PT ;  /* 0x000000020800780c */ /* 0x000fe20003fc6070 */
[----:B------:R-:W0:Y:S02]  /*0720*/  FENCE.VIEW.ASYNC.S ;  /* 0x00000000000073c6 */ /* 0x000e240000000000 */
[----:B0-----:R0:W1:Y:S01]  /*0730*/  @!UP0 SYNCS.EXCH.64 URZ, [UR6+0x50], UR4 ;  /* 0x00005004063f85b2 */ /* 0x0010620008000100 */
[----:B------:R-:W-:-:S02]  /*0740*/  @P4 SHF.R.S32.HI R0, RZ, 0x1, R0 ;  /* 0x00000001ff004819 */ /* 0x000fc40000011400 */
[----:B------:R-:W-:Y:S02]  /*0750*/  SEL R18, R18, 0x2, P6 ;  /* 0x0000000212127807 */ /* 0x000fe40003000000 */
[----:B------:R-:W-:Y:S02]  /*0760*/  @P4 ISETP.NE.AND P5, PT, R0, R11, PT ;  /* 0x0000000b0000420c */ /* 0x000fe40003fa5270 */
[----:B------:R-:W-:Y:S02]  /*0770*/  SEL R11, RZ, 0x1, !P0 ;  /* 0x00000001ff0b7807 */ /* 0x000fe40004000000 */
[----:B------:R-:W-:Y:S02]  /*0780*/  @P4 SEL R22, RZ, 0x1, P5 ;  /* 0x00000001ff164807 */ /* 0x000fe40002800000 */
[----:B------:R-:W-:Y:S02]  /*0790*/  LOP3.LUT R0, R98, 0x7f, RZ, 0xc0, !PT ;  /* 0x0000007f62007812 */ /* 0x000fe400078ec0ff */
[----:B------:R-:W-:Y:S01]  /*07a0*/  LOP3.LUT R22, R22, R11, RZ, 0xc0, !PT ;  /* 0x0000000b16167212 */ /* 0x000fe200078ec0ff */
[----:B------:R0:W2:Y:S01]  /*07b0*/  @!UP1 SYNCS.EXCH.64 URZ, [UR6+0x58], UR4 ;  /* 0x00005804063f95b2 */ /* 0x0000a20008000100 */
[----:B------:R-:W-:Y:S01]  /*07c0*/  NOP ;  /* 0x0000000000007918 */ /* 0x000fe20000000000 */
[----:B------:R-:W-:Y:S05]  /*07d0*/  @!P2 BRA `(.L_x_3) ;  /* 0x000000000008a947 */ /* 0x000fea0003800000 */
[----:B-12---:R-:W-:Y:S01]  /*07e0*/  UCGABAR_ARV ;  /* 0x00000000000079c7 */ /* 0x006fe20008000000 */
[----:B------:R-:W-:Y:S05]  /*07f0*/  BRA `(.L_x_4) ;  /* 0x0000000000047947 */ /* 0x000fea0003800000 */
.L_x_3:
[----:B-12---:R-:W-:Y:S01]  /*0800*/  NOP ;  /* 0x0000000000007918 */ /* 0x006fe20000000000 */
.L_x_4:
[----:B------:R-:W1:Y:S01]  /*0810*/  LDC R2, c[0x0][0x65c] ;  /* 0x00019700ff027b82 */ /* 0x000e620000000800 */
[----:B------:R-:W-:Y:S01]  /*0820*/  LOP3.LUT R5, R5, 0xfffff7ff, RZ, 0xc0, !PT ;  /* 0xfffff7ff05057812 */ /* 0x000fe200078ec0ff */
[----:B------:R-:W-:Y:S02]  /*0830*/  IMAD.U32 R10, RZ, RZ, UR8 ;  /* 0x00000008ff0a7e24 */ /* 0x000fe4000f8e00ff */
[----:B------:R-:W-:Y:S01]  /*0840*/  IMAD.MOV.U32 R11, RZ, RZ, RZ ;  /* 0x000000ffff0b7224 */ /* 0x000fe200078e00ff */
[----:B-1----:R-:W-:-:S13]  /*0850*/  ISETP.NE.AND P1, PT, R2, 0x1, PT ;  /* 0x000000010200780c */ /* 0x002fda0003f25270 */
[----:B------:R-:W1:Y:S01]  /*0860*/  @P1 LDC R17, c[0x0][0x10] ;  /* 0x00000400ff111b82 */ /* 0x000e620000000800 */
[----:B------:R-:W-:Y:S01]  /*0870*/  @P1 LOP3.LUT R5, R5, 0x800, RZ, 0xfc, !PT ;  /* 0x0000080005051812 */ /* 0x000fe200078efcff */
[----:B------:R-:W-:Y:S02]  /*0880*/  @P1 IMAD.MOV.U32 R5, RZ, RZ, RZ ;  /* 0x000000ffff051224 */ /* 0x000fe400078e00ff */
[----:B------:R-:W-:-:S04]  /*0890*/  @P1 IMAD.MOV.U32 R15, RZ, RZ, RZ ;  /* 0x000000ffff0f1224 */ /* 0x000fc800078e00ff */
[----:B------:R-:W2:Y:S01]  /*08a0*/  @!P1 LDC R13, c[0x0][0xc] ;  /* 0x00000300ff0d9b82 */ /* 0x000ea20000000800 */
[----:B0-----:R-:W-:Y:S01]  /*08b0*/  ULDC UR4, c[0x0][0xc] ;  /* 0x0000030000047ab9 */ /* 0x001fe20000000800 */
[----:B------:R-:W-:Y:S01]  /*08c0*/  ULDC UR5, c[0x0][0x10] ;  /* 0x0000040000057ab9 */ /* 0x000fe20000000800 */
[----:B------:R-:W-:Y:S01]  /*08d0*/  ULDC UR6, c[0x0][0x14] ;  /* 0x0000050000067ab9 */ /* 0x000fe20000000800 */
[----:B------:R-:W-:-:S04]  /*08e0*/  UIMAD.WIDE.U32 UR4, UR4, UR5, URZ ;  /* 0x00000005040472a5 */ /* 0x000fc8000f8e003f */
[----:B------:R-:W-:Y:S02]  /*08f0*/  UIMAD.WIDE.U32 UR38, UR4, UR6, URZ ;  /* 0x00000006042672a5 */ /* 0x000fe4000f8e003f */
[----:B------:R-:W-:-:S04]  /*0900*/  UIMAD UR37, UR5, UR6, URZ ;  /* 0x00000006052572a4 */ /* 0x000fc8000f8e023f */
[----:B------:R-:W-:Y:S01]  /*0910*/  UIADD3 UR37, UR39, UR37, URZ ;  /* 0x0000002527257290 */ /* 0x000fe2000fffe03f */
[----:B-1----:R-:W-:-:S04]  /*0920*/  @P1 IMAD.WIDE.U32 R16, R17, UR8, R4 ;  /* 0x0000000811101c25 */ /* 0x002fc8000f8e0004 */
[----:B------:R-:W-:Y:S02]  /*0930*/  @P1 IMAD.IADD R17, R17, 0x1, R15 ;  /* 0x0000000111111824 */ /* 0x000fe400078e020f */
[----:B--2---:R-:W-:-:S04]  /*0940*/  @!P1 IMAD.WIDE.U32 R10, R4, R13, R10 ;  /* 0x0000000d040a9225 */ /* 0x004fc800078e000a */
[----:B------:R-:W-:Y:S02]  /*0950*/  @!P1 IMAD.MOV.U32 R16, RZ, RZ, R10 ;  /* 0x000000ffff109224 */ /* 0x000fe400078e000a */
[----:B------:R-:W-:Y:S01]  /*0960*/  @!P1 IMAD.MOV.U32 R17, RZ, RZ, R11 ;  /* 0x000000ffff119224 */ /* 0x000fe200078e000b */
[----:B------:R-:W-:Y:S06]  /*0970*/  @!P2 BRA `(.L_x_5) ;  /* 0x00000000000ca947 */ /* 0x000fec0003800000 */
[----:B------:R-:W-:Y:S01]  /*0980*/  UCGABAR_WAIT ;  /* 0x0000000000007dc7 */ /* 0x000fe20008000000 */
[----:B------:R-:W-:Y:S01]  /*0990*/  CCTL.IVALL ;  /* 0x00000000ff00798f */ /* 0x000fe20002000000 */
[----:B------:R-:W-:Y:S05]  /*09a0*/  BRA `(.L_x_6) ;  /* 0x0000000000047947 */ /* 0x000fea0003800000 */
.L_x_5:
[----:B------:R-:W-:Y:S06]  /*09b0*/  BAR.SYNC.DEFER_BLOCKING 0x0 ;  /* 0x0000000000007b1d */ /* 0x000fec0000010000 */
.L_x_6:
[----:B------:R-:W-:Y:S05]  /*09c0*/  @!P3 BRA `(.L_x_7) ;  /* 0x0000007c0050b947 */ /* 0x000fea0003800000 */
[----:B------:R-:W-:-:S13]  /*09d0*/  ISETP.GT.U32.AND P0, PT, R8, 0x1, PT ;  /* 0x000000010800780c */ /* 0x000fda0003f04070 */
[----:B------:R-:W-:Y:S05]  /*09e0*/  @P0 EXIT ;  /* 0x000000000000094d */ /* 0x000fea0003800000 */
[----:B------:R-:W-:Y:S01]  /*09f0*/  ULDC.64 UR4, c[0x0][0x650] ;  /* 0x0001940000047ab9 */ /* 0x000fe20000000a00 */
[----:B------:R-:W-:Y:S01]  /*0a00*/  PRMT R3, RZ, 0x7610, R3 ;  /* 0x00007610ff037816 */ /* 0x000fe20000000003 */
[----:B------:R-:W-:Y:S01]  /*0a10*/  IMAD.MOV.U32 R113, RZ, RZ, -0x1 ;  /* 0xffffffffff717424 */ /* 0x000fe200078e00ff */
[----:B------:R-:W-:Y:S01]  /*0a20*/  ISETP.GE.U32.AND P0, PT, R16, UR4, PT ;  /* 0x0000000410007c0c */ /* 0x000fe2000bf06070 */
[----:B------:R-:W-:Y:S02]  /*0a30*/  IMAD.MOV.U32 R103, RZ, RZ, -0x1 ;  /* 0xffffffffff677424 */ /* 0x000fe400078e00ff */
[----:B------:R-:W-:Y:S01]  /*0a40*/  IMAD.MOV.U32 R23, RZ, RZ, -0x1 ;  /* 0xffffffffff177424 */ /* 0x000fe200078e00ff */
[----:B------:R-:W-:-:S13]  /*0a50*/  ISETP.GE.U32.AND.EX P0, PT, R17, UR5, PT, P0 ;  /* 0x0000000511007c0c */ /* 0x000fda000bf06100 */
[----:B------:R-:W-:Y:S05]  /*0a60*/  @P0 BRA `(.L_x_8) ;  /* 0x00000004002c0947 */ /* 0x000fea0003800000 */
[----:B------:R-:W0:Y:S01]  /*0a70*/  LDC.64 R26, c[0x0][0x628] ;  /* 0x00018a00ff1a7b82 */ /* 0x000e220000000a00 */
[----:B------:R-:W-:Y:S02]  /*0a80*/  IMAD.MOV.U32 R10, RZ, RZ, R16 ;  /* 0x000000ffff0a7224 */ /* 0x000fe400078e0010 */
[----:B------:R-:W-:-:S05]  /*0a90*/  IMAD.MOV.U32 R11, RZ, RZ, R17 ;  /* 0x000000ffff0b7224 */ /* 0x000fca00078e0011 */
[----:B------:R-:W1:Y:S08]  /*0aa0*/  LDC R8, c[0x0][0x630] ;  /* 0x00018c00ff087b82 */ /* 0x000e700000000800 */
[----:B------:R-:W2:Y:S01]  /*0ab0*/  LDC.64 R28, c[0x0][0x620] ;  /* 0x00018800ff1c7b82 */ /* 0x000ea20000000a00 */
[----:B0-----:R-:W-:-:S04]  /*0ac0*/  ISETP.NE.U32.AND P0, PT, R26, RZ, PT ;  /* 0x000000ff1a00720c */ /* 0x001fc80003f05070 */
[----:B------:R-:W-:-:S13]  /*0ad0*/  ISETP.NE.AND.EX P0, PT, R27, RZ, PT, P0 ;  /* 0x000000ff1b00720c */ /* 0x000fda0003f05300 */
[----:B-12---:R-:W-:Y:S05]  /*0ae0*/  @!P0 BRA `(.L_x_9) ;  /* 0x0000000000288947 */ /* 0x006fea0003800000 */
[----:B------:R-:W0:Y:S02]  /*0af0*/  LDC R3, c[0x0][0x634] ;  /* 0x00018d00ff037b82 */ /* 0x000e240000000800 */
[----:B0-----:R-:W-:-:S05]  /*0b00*/  IADD3 R3, P0, R16, R3, RZ ;  /* 0x0000000310037210 */ /* 0x001fca0007f1e0ff */
[----:B------:R-:W-:-:S04]  /*0b10*/  IMAD.X R21, RZ, RZ, R17, P0 ;  /* 0x000000ffff157224 */ /* 0x000fc800000e0611 */
[----:B------:R-:W-:-:S04]  /*0b20*/  IMAD.WIDE.U32 R10, R21, R26, RZ ;  /* 0x0000001a150a7225 */ /* 0x000fc800078e00ff */
[----:B------:R-:W-:-:S04]  /*0b30*/  IMAD.WIDE.U32 R12, P0, R3, R27, R10 ;  /* 0x0000001b030c7225 */ /* 0x000fc8000780000a */
[----:B------:R-:W-:-:S04]  /*0b40*/  IMAD.WIDE.U32 R10, R3, R26, RZ ;  /* 0x0000001a030a7225 */ /* 0x000fc800078e00ff */
[----:B------:R-:W-:Y:S01]  /*0b50*/  IMAD.X R15, RZ, RZ, RZ, P0 ;  /* 0x000000ffff0f7224 */ /* 0x000fe200000e06ff */
[----:B------:R-:W-:Y:S01]  /*0b60*/  IADD3 RZ, P0, R11, R12, RZ ;  /* 0x0000000c0bff7210 */ /* 0x000fe20007f1e0ff */
[----:B------:R-:W-:-:S04]  /*0b70*/  IMAD.MOV.U32 R14, RZ, RZ, R13 ;  /* 0x000000ffff0e7224 */ /* 0x000fc800078e000d */
[----:B------:R-:W-:-:S08]  /*0b80*/  IMAD.WIDE.U32.X R10, R21, R27, R14, P0 ;  /* 0x0000001b150a7225 */ /* 0x000fd000000e040e */
.L_x_9:
[----:B------:R-:W0:Y:S01]  /*0b90*/  LDC.64 R32, c[0x0][0x640] ;  /* 0x00019000ff207b82 */ /* 0x000e220000000a00 */
[--C-:B------:R-:W-:Y:S01]  /*0ba0*/  SHF.R.U64 R27, R10, R8, R11.reuse ;  /* 0x000000080a1b7219 */ /* 0x100fe2000000120b */
[----:B------:R-:W-:Y:S01]  /*0bb0*/  IMAD R24, R9, R24, R4 ;  /* 0x0000001809187224 */ /* 0x000fe200078e0204 */
[----:B------:R-:W-:Y:S01]  /*0bc0*/  SHF.R.U32.HI R3, RZ, R8, R11 ;  /* 0x00000008ff037219 */ /* 0x000fe2000001160b */
[----:B------:R-:W-:Y:S01]  /*0bd0*/  IMAD.MOV.U32 R23, RZ, RZ, 0x1 ;  /* 0x00000001ff177424 */ /* 0x000fe200078e00ff */
[----:B------:R-:W-:-:S03]  /*0be0*/  IADD3 R5, P0, RZ, -R27, RZ ;  /* 0x8000001bff057210 */ /* 0x000fc60007f1e0ff */
[----:B------:R-:W1:Y:S02]  /*0bf0*/  LDC R12, c[0x0][0x618] ;  /* 0x00018600ff0c7b82 */ /* 0x000e640000000800 */
[----:B------:R-:W-:Y:S02]  /*0c00*/  IMAD.X R3, RZ, RZ, ~R3, P0 ;  /* 0x000000ffff037224 */ /* 0x000fe400000e0e03 */
[----:B------:R-:W-:-:S04]  /*0c10*/  IMAD.WIDE.U32 R10, R5, R28, R16 ;  /* 0x0000001c050a7225 */ /* 0x000fc800078e0010 */
[----:B------:R-:W2:Y:S01]  /*0c20*/  LDC R20, c[0x0][0x608] ;  /* 0x00018200ff147b82 */ /* 0x000ea20000000800 */
[----:B------:R-:W-:Y:S02]  /*0c30*/  IMAD R8, R3, R28, RZ ;  /* 0x0000001c03087224 */ /* 0x000fe400078e02ff */
[----:B------:R-:W-:Y:S02]  /*0c40*/  IMAD.MOV.U32 R3, RZ, RZ, -0x1 ;  /* 0xffffffffff037424 */ /* 0x000fe400078e00ff */
[----:B------:R-:W-:-:S03]  /*0c50*/  IMAD R5, R5, R29, R8 ;  /* 0x0000001d05057224 */ /* 0x000fc600078e0208 */
[----:B------:R-:W3:Y:S01]  /*0c60*/  LDC R30, c[0x0][0x658] ;  /* 0x00019600ff1e7b82 */ /* 0x000ee20000000800 */
[----:B------:R-:W-:Y:S01]  /*0c70*/  IMAD.IADD R5, R11, 0x1, R5 ;  /* 0x000000010b057824 */ /* 0x000fe200078e0205 */
[----:B0-----:R-:W-:-:S04]  /*0c80*/  ISETP.NE.U32.AND P0, PT, R32, RZ, PT ;  /* 0x000000ff2000720c */ /* 0x001fc80003f05070 */
[----:B------:R-:W-:Y:S02]  /*0c90*/  ISETP.NE.AND.EX P0, PT, R33, RZ, PT, P0 ;  /* 0x000000ff2100720c */ /* 0x000fe40003f05300 */
[----:B------:R-:W0:Y:S01]  /*0ca0*/  LDC R26, c[0x0][0x600] ;  /* 0x00018000ff1a7b82 */ /* 0x000e220000000800 */
[-CC-:B-1----:R-:W-:Y:S02]  /*0cb0*/  SHF.R.U64 R14, R10, R12.reuse, R5.reuse ;  /* 0x0000000c0a0e7219 */ /* 0x182fe40000001205 */
[----:B------:R-:W-:-:S05]  /*0cc0*/  SHF.R.U32.HI R5, RZ, R12, R5 ;  /* 0x0000000cff057219 */ /* 0x000fca0000011605 */
[----:B------:R-:W1:Y:S01]  /*0cd0*/  LDC R15, c[0x0][0x648] ;  /* 0x00019200ff0f7b82 */ /* 0x000e620000000800 */
[-CC-:B--2---:R-:W-:Y:S02]  /*0ce0*/  SHF.R.U64 R29, R14, R20.reuse, R5.reuse ;  /* 0x000000140e1d7219 */ /* 0x184fe40000001205 */
[----:B------:R-:W-:-:S05]  /*0cf0*/  SHF.R.U32.HI R5, RZ, R20, R5 ;  /* 0x00000014ff057219 */ /* 0x000fca0000011605 */
[----:B------:R-:W2:Y:S01]  /*0d00*/  LDC R21, c[0x0][0x638] ;  /* 0x00018e00ff157b82 */ /* 0x000ea20000000800 */
[-CC-:B---3--:R-:W-:Y:S02]  /*0d10*/  SHF.R.U64 R20, R29, R30.reuse, R5.reuse ;  /* 0x0000001e1d147219 */ /* 0x188fe40000001205 */
[-C--:B------:R-:W-:Y:S02]  /*0d20*/  SHF.L.U32 R3, R3, R30.reuse, RZ ;  /* 0x0000001e03037219 */ /* 0x080fe400000006ff */
[----:B------:R-:W-:Y:S01]  /*0d30*/  SHF.R.U32.HI R5, RZ, R30, R5 ;  /* 0x0000001eff057219 */ /* 0x000fe20000011605 */
[----:B------:R-:W-:Y:S01]  /*0d40*/  IMAD.MOV.U32 R4, RZ, RZ, R20 ;  /* 0x000000ffff047224 */ /* 0x000fe200078e0014 */
[----:B------:R-:W-:Y:S01]  /*0d50*/  LOP3.LUT R12, RZ, R3, RZ, 0x33, !PT ;  /* 0x00000003ff0c7212 */ /* 0x000fe200078e33ff */
[----:B------:R-:W3:Y:S01]  /*0d60*/  LDC R25, c[0x0][0x610] ;  /* 0x00018400ff197b82 */ /* 0x000ee20000000800 */
[----:B------:R-:W-:Y:S05]  /*0d70*/  @!P0 BRA `(.L_x_10) ;  /* 0x0000000000288947 */ /* 0x000fea0003800000 */
[----:B------:R-:W4:Y:S02]  /*0d80*/  LDC R3, c[0x0][0x64c] ;  /* 0x00019300ff037b82 */ /* 0x000f240000000800 */
[----:B----4-:R-:W-:-:S05]  /*0d90*/  IADD3 R3, P0, R20, R3, RZ ;  /* 0x0000000314037210 */ /* 0x010fca0007f1e0ff */
        /* <DEDUP_REMOVED lines=8> */
.L_x_10:
[----:B-1----:R-:W-:Y:S01]  /*0e20*/  SHF.R.U64 R4, R4, R15, R5 ;  /* 0x0000000f04047219 */ /* 0x002fe20000001205 */
[----:B0-----:R-:W-:Y:S01]  /*0e30*/  VIADD R5, R26, 0xffffffff ;  /* 0xffffffff1a057836 */ /* 0x001fe20000000000 */
[----:B------:R-:W-:Y:S01]  /*0e40*/  SHF.L.U32 R3, R23, R30, RZ ;  /* 0x0000001e17037219 */ /* 0x000fe200000006ff */
[----:B------:R-:W-:Y:S01]  /*0e50*/  IMAD.MOV.U32 R23, RZ, RZ, R27 ;  /* 0x000000ffff177224 */ /* 0x000fe200078e001b */
[----:B------:R-:W-:Y:S01]  /*0e60*/  LOP3.LUT R12, R29, R12, RZ, 0xc0, !PT ;  /* 0x0000000c1d0c7212 */ /* 0x000fe200078ec0ff */
[----:B------:R-:W-:Y:S01]  /*0e70*/  IMAD.MOV R8, RZ, RZ, -R4 ;  /* 0x000000ffff087224 */ /* 0x000fe200078e0a04 */
[----:B------:R-:W-:-:S03]  /*0e80*/  SEL R7, R7, R24, !P1 ;  /* 0x0000001807077207 */ /* 0x000fc60004800000 */
[----:B------:R-:W-:Y:S01]  /*0e90*/  IMAD R12, R3, R4, R12 ;  /* 0x00000004030c7224 */ /* 0x000fe200078e020c */
[----:B------:R-:W-:Y:S01]  /*0ea0*/  LOP3.LUT R4, R14, R5, RZ, 0xc0, !PT ;  /* 0x000000050e047212 */ /* 0x000fe200078ec0ff */
[----:B--2---:R-:W-:Y:S02]  /*0eb0*/  IMAD R3, R8, R21, R20 ;  /* 0x0000001508037224 */ /* 0x004fe400078e0214 */
[----:B---3--:R-:W-:Y:S02]  /*0ec0*/  IMAD R7, R12, R25, R7 ;  /* 0x000000190c077224 */ /* 0x008fe400078e0207 */
[----:B------:R-:W-:Y:S02]  /*0ed0*/  IMAD.MOV.U32 R5, RZ, RZ, 0x1 ;  /* 0x00000001ff057424 */ /* 0x000fe400078e00ff */
[----:B------:R-:W-:-:S03]  /*0ee0*/  IMAD R4, R3, R26, R4 ;  /* 0x0000001a03047224 */ /* 0x000fc600078e0204 */
[----:B------:R-:W-:Y:S02]  /*0ef0*/  PRMT R3, R5, 0x7610, R3 ;  /* 0x0000761005037816 */ /* 0x000fe40000000003 */
[----:B------:R-:W-:Y:S02]  /*0f00*/  SEL R103, R4, R7, !P1 ;  /* 0x0000000704677207 */ /* 0x000fe40004800000 */
[----:B------:R-:W-:-:S07]  /*0f10*/  SEL R113, R7, R4, !P1 ;  /* 0x0000000407717207 */ /* 0x000fce0004800000 */
.L_x_8:
[----:B------:R-:W-:-:S08]  /*0f20*/  NOP ;  /* 0x0000000000007918 */ /* 0x000fd00000000000 */
[----:B------:R-:W0:Y:S02]  /*0f30*/  USETMAXREG.TRY_ALLOC.CTAPOOL UP0, 0xe8 ;  /* 0x000000e8000079c8 */ /* 0x000e240008000600 */
[----:B0-----:R-:W-:-:S13]  /*0f40*/  PLOP3.LUT P0, PT, PT, PT, UP0, 0x80, 0x0 ;  /* 0x000000000000781c */ /* 0x001fda0003f0f008 */
[----:B------:R-:W-:Y:S05]  /*0f50*/  @!P0 BRA `(.L_x_8) ;  /* 0xfffffffc00f08947 */ /* 0x000fea000383ffff */
[----:B------:R-:W-:Y:S01]  /*0f60*/  ULDC.64 UR4, c[0x0][0x598] ;  /* 0x0001660000047ab9 */ /* 0x000fe20000000a00 */
[----:B------:R-:W-:Y:S01]  /*0f70*/  ULDC.64 UR40, c[0x0][0x208] ;  /* 0x0000820000287ab9 */ /* 0x000fe20000000a00 */
[----:B------:R-:W-:-:S04]  /*0f80*/  ISETP.NE.U32.AND P0, PT, RZ, UR4, PT ;  /* 0x00000004ff007c0c */ /* 0x000fc8000bf05070 */
[----:B------:R-:W-:-:S13]  /*0f90*/  ISETP.NE.AND.EX P0, PT, RZ, UR5, PT, P0 ;  /* 0x00000005ff007c0c */ /* 0x000fda000bf05300 */
[----:B------:R-:W-:Y:S05]  /*0fa0*/  @!P0 BRA `(.L_x_11) ;  /* 0x00000000001c8947 */ /* 0x000fea0003800000 */
[----:B------:R-:W0:Y:S02]  /*0fb0*/  LDC.64 R4, c[0x0][0x598] ;  /* 0x00016600ff047b82 */ /* 0x000e240000000a00 */
[----:B0-----:R-:W2:Y:S02]  /*0fc0*/  LDG.E.64 R4, desc[UR40][R4.64] ;  /* 0x0000002804047981 */ /* 0x001ea4000c1e1b00 */
[----:B--2---:R-:W-:-:S04]  /*0fd0*/  ISETP.NE.U32.AND P0, PT, R4, RZ, PT ;  /* 0x000000ff0400720c */ /* 0x004fc80003f05070 */
[----:B------:R-:W-:-:S13]  /*0fe0*/  ISETP.NE.AND.EX P0, PT, R5, RZ, PT, P0 ;  /* 0x000000ff0500720c */ /* 0x000fda0003f05300 */
[----:B------:R-:W-:Y:S05]  /*0ff0*/  @!P0 BRA `(.L_x_11) ;  /* 0x0000000000088947 */ /* 0x000fea0003800000 */
[----:B------:R0:W5:Y:S01]  /*1000*/  LD.E R90, desc[UR40][R4.64] ;  /* 0x00000028045a7980 */ /* 0x000162000c101900 */
[----:B------:R-:W-:Y:S05]  /*1010*/  BRA `(.L_x_12) ;  /* 0x0000000000247947 */ /* 0x000fea0003800000 */
.L_x_11:
[----:B------:R-:W-:Y:S02]  /*1020*/  ULDC.64 UR4, c[0x0][0x588] ;  /* 0x0001620000047ab9 */ /* 0x000fe40000000a00 */
[----:B------:R-:W-:-:S04]  /*1030*/  ISETP.NE.U32.AND P0, PT, RZ, UR4, PT ;  /* 0x00000004ff007c0c */ /* 0x000fc8000bf05070 */
[----:B------:R-:W-:-:S13]  /*1040*/  ISETP.NE.AND.EX P0, PT, RZ, UR5, PT, P0 ;  /* 0x00000005ff007c0c */ /* 0x000fda000bf05300 */
[----:B------:R-:W-:Y:S05]  /*1050*/  @!P0 BRA `(.L_x_13) ;  /* 0x00000000000c8947 */ /* 0x000fea0003800000 */
[----:B------:R-:W0:Y:S02]  /*1060*/  LDC.64 R90, c[0x0][0x588] ;  /* 0x00016200ff5a7b82 */ /* 0x000e240000000a00 */
[----:B0-----:R1:W5:Y:S01]  /*1070*/  LDG.E R90, desc[UR40][R90.64] ;  /* 0x000000285a5a7981 */ /* 0x001362000c1e1900 */
[----:B------:R-:W-:Y:S05]  /*1080*/  BRA `(.L_x_12) ;  /* 0x0000000000087947 */ /* 0x000fea0003800000 */
.L_x_13:
[----:B------:R-:W-:Y:S02]  /*1090*/  ULDC UR4, c[0x0][0x580] ;  /* 0x0001600000047ab9 */ /* 0x000fe40000000800 */
[----:B------:R-:W-:-:S07]  /*10a0*/  IMAD.U32 R90, RZ, RZ, UR4 ;  /* 0x00000004ff5a7e24 */ /* 0x000fce000f8e00ff */
.L_x_12:
[----:B------:R-:W-:Y:S02]  /*10b0*/  ULDC.64 UR4, c[0x0][0x5a0] ;  /* 0x0001680000047ab9 */ /* 0x000fe40000000a00 */
[----:B------:R-:W-:-:S04]  /*10c0*/  ISETP.NE.U32.AND P0, PT, RZ, UR4, PT ;  /* 0x00000004ff007c0c */ /* 0x000fc8000bf05070 */
[----:B------:R-:W-:-:S13]  /*10d0*/  ISETP.NE.AND.EX P0, PT, RZ, UR5, PT, P0 ;  /* 0x00000005ff007c0c */ /* 0x000fda000bf05300 */
[----:B------:R-:W-:Y:S05]  /*10e0*/  @!P0 BRA `(.L_x_14) ;  /* 0x00000000001c8947 */ /* 0x000fea0003800000 */
[----:B0-----:R-:W0:Y:S02]  /*10f0*/  LDC.64 R4, c[0x0][0x5a0] ;  /* 0x00016800ff047b82 */ /* 0x001e240000000a00 */
[----:B0-----:R-:W2:Y:S02]  /*1100*/  LDG.E.64 R4, desc[UR40][R4.64] ;  /* 0x0000002804047981 */ /* 0x001ea4000c1e1b00 */
[----:B--2---:R-:W-:-:S04]  /*1110*/  ISETP.NE.U32.AND P0, PT, R4, RZ, PT ;  /* 0x000000ff0400720c */ /* 0x004fc80003f05070 */
[----:B------:R-:W-:-:S13]  /*1120*/  ISETP.NE.AND.EX P0, PT, R5, RZ, PT, P0 ;  /* 0x000000ff0500720c */ /* 0x000fda0003f05300 */
[----:B------:R-:W-:Y:S05]  /*1130*/  @!P0 BRA `(.L_x_14) ;  /* 0x0000000000088947 */ /* 0x000fea0003800000 */
[----:B-1----:R0:W5:Y:S01]  /*1140*/  LD.E R91, desc[UR40][R4.64] ;  /* 0x00000028045b7980 */ /* 0x002162000c101900 */
[----:B------:R-:W-:Y:S05]  /*1150*/  BRA `(.L_x_15) ;  /* 0x0000000000247947 */ /* 0x000fea0003800000 */
.L_x_14:
[----:B------:R-:W-:Y:S02]  /*1160*/  ULDC.64 UR4, c[0x0][0x590] ;  /* 0x0001640000047ab9 */ /* 0x000fe40000000a00 */
[----:B------:R-:W-:-:S04]  /*1170*/  ISETP.NE.U32.AND P0, PT, RZ, UR4, PT ;  /* 0x00000004ff007c0c */ /* 0x000fc8000bf05070 */
[----:B------:R-:W-:-:S13]  /*1180*/  ISETP.NE.AND.EX P0, PT, RZ, UR5, PT, P0 ;  /* 0x00000005ff007c0c */ /* 0x000fda000bf05300 */
[----:B------:R-:W-:Y:S05]  /*1190*/  @!P0 BRA `(.L_x_16) ;  /* 0x00000000000c8947 */ /* 0x000fea0003800000 */
[----:B0-----:R-:W1:Y:S02]  /*11a0*/  LDC.64 R4, c[0x0][0x590] ;  /* 0x00016400ff047b82 */ /* 0x001e640000000a00 */
[----:B-1----:R1:W5:Y:S01]  /*11b0*/  LDG.E R91, desc[UR40][R4.64] ;  /* 0x00000028045b7981 */ /* 0x002362000c1e1900 */
[----:B------:R-:W-:Y:S05]  /*11c0*/  BRA `(.L_x_15) ;  /* 0x0000000000087947 */ /* 0x000fea0003800000 */
.L_x_16:
[----:B------:R-:W-:Y:S02]  /*11d0*/  ULDC UR4, c[0x0][0x584] ;  /* 0x0001610000047ab9 */ /* 0x000fe40000000800 */
[----:B-1----:R-:W-:-:S07]  /*11e0*/  IMAD.U32 R91, RZ, RZ, UR4 ;  /* 0x00000004ff5b7e24 */ /* 0x002fce000f8e00ff */
.L_x_15:
[----:B------:R-:W-:-:S13]  /*11f0*/  LOP3.LUT P0, RZ, R3, 0xff, RZ, 0xc0, !PT ;  /* 0x000000ff03ff7812 */ /* 0x000fda000780c0ff */
[----:B------:R-:W-:Y:S05]  /*1200*/  @!P0 EXIT ;  /* 0x000000000000894d */ /* 0x000fea0003800000 */
[----:B------:R-:W2:Y:S01]  /*1210*/  LDC R96, c[0x0][0x658] ;  /* 0x00019600ff607b82 */ /* 0x000ea20000000800 */
[----:B------:R-:W-:Y:S01]  /*1220*/  ULDC.64 UR6, c[0x0][0x288] ;  /* 0x0000a20000067ab9 */ /* 0x000fe20000000a00 */
[----:B------:R-:W-:Y:S01]  /*1230*/  LOP3.LUT R6, R6, 0x1, RZ, 0xc0, !PT ;  /* 0x0000000106067812 */ /* 0x000fe200078ec0ff */
[----:B------:R-:W-:Y:S01]  /*1240*/  UIADD3 UR4, UR7, 0x7f, URZ ;  /* 0x0000007f07047890 */ /* 0x000fe2000fffe03f */
[----:B------:R-:W-:Y:S01]  /*1250*/  SHF.R.U32.HI R3, RZ, 0x2, R98 ;  /* 0x00000002ff037819 */ /* 0x000fe20000011662 */
[----:B01----:R-:W-:Y:S01]  /*1260*/  IMAD.MOV.U32 R5, RZ, RZ, -0x1 ;  /* 0xffffffffff057424 */ /* 0x003fe200078e00ff */
[----:B------:R-:W-:Y:S01]  /*1270*/  SHF.R.U32.HI R0, RZ, 0x1, R0 ;  /* 0x00000001ff007819 */ /* 0x000fe20000011600 */
[----:B------:R-:W-:Y:S01]  /*1280*/  USHF.R.S32.HI UR5, URZ, 0x1f, UR4 ;  /* 0x0000001f3f057899 */ /* 0x000fe20008011404 */
[----:B------:R-:W0:Y:S01]  /*1290*/  LDC.64 R92, c[0x0][0x5c8] ;  /* 0x00017200ff5c7b82 */ /* 0x000e220000000a00 */
[----:B------:R-:W-:Y:S01]  /*12a0*/  IMAD.SHL.U32 R88, R6, 0x40, RZ ;  /* 0x0000004006587824 */ /* 0x000fe200078e00ff */
[----:B------:R-:W-:Y:S01]  /*12b0*/  LOP3.LUT R3, R3, 0x7, RZ, 0xc0, !PT ;  /* 0x0000000703037812 */ /* 0x000fe200078ec0ff */
[----:B------:R-:W-:Y:S01]  /*12c0*/  ULEA.HI UR5, UR5, UR4, URZ, 0x7 ;  /* 0x0000000405057291 */ /* 0x000fe2000f8f383f */
[----:B------:R-:W-:Y:S01]  /*12d0*/  LOP3.LUT R0, R0, 0x30, RZ, 0xc0, !PT ;  /* 0x0000003000007812 */ /* 0x000fe200078ec0ff */
[----:B------:R-:W-:Y:S01]  /*12e0*/  IMAD.MOV.U32 R7, RZ, RZ, 0x1 ;  /* 0x00000001ff077424 */ /* 0x000fe200078e00ff */
[--C-:B------:R-:W-:Y:S01]  /*12f0*/  LOP3.LUT R88, R88, 0x40, R3.reuse, 0xe2, !PT ;  /* 0x0000004058587812 */ /* 0x100fe200078ee203 */
[----:B------:R-:W-:Y:S01]  /*1300*/  USHF.R.S32.HI UR43, URZ, 0x7, UR5 ;  /* 0x000000073f2b7899 */ /* 0x000fe20008011405 */
[----:B------:R-:W1:Y:S01]  /*1310*/  LDC R100, c[0x0][0x600] ;  /* 0x00018000ff647b82 */ /* 0x000e620000000800 */
[----:B------:R-:W-:Y:S01]  /*1320*/  IADD3 R3, RZ, -R0, -R3 ;  /* 0x80000000ff037210 */ /* 0x000fe20007ffe803 */
[----:B------:R-:W-:Y:S01]  /*1330*/  IMAD.U32 R4, RZ, RZ, UR6 ;  /* 0x00000006ff047e24 */ /* 0x000fe2000f8e00ff */
[C---:B------:R-:W-:Y:S01]  /*1340*/  LOP3.LUT R97, R98.reuse, 0x3, RZ, 0xc0, !PT ;  /* 0x0000000362617812 */ /* 0x040fe200078ec0ff */
[----:B------:R-:W-:Y:S01]  /*1350*/  UISETP.LT.AND UP0, UPT, UR43, 0x1, UPT ;  /* 0x000000012b00788c */ /* 0x000fe2000bf01270 */
[----:B------:R-:W-:Y:S01]  /*1360*/  LOP3.LUT R99, R98, 0x80, RZ, 0xc0, !PT ;  /* 0x0000008062637812 */ /* 0x000fe200078ec0ff */
[----:B------:R-:W-:Y:S01]  /*1370*/  IMAD R3, R6, -0x40, R3 ;  /* 0xffffffc006037824 */ /* 0x000fe200078e0203 */
[----:B------:R-:W-:Y:S01]  /*1380*/  ULDC UR4, c[0x0][0x284] ;  /* 0x0000a10000047ab9 */ /* 0x000fe20000000800 */
[----:B--2---:R-:W-:Y:S01]  /*1390*/  SHF.L.U32 R5, R5, R96, RZ ;  /* 0x0000006005057219 */ /* 0x004fe200000006ff */
[----:B------:R-:W-:Y:S01]  /*13a0*/  USEL UR44, UR43, 0x1, UP0 ;  /* 0x000000012b2c7887 */ /* 0x000fe20008000000 */
[----:B------:R-:W-:Y:S01]  /*13b0*/  IMAD R97, R97, -0x2, R4 ;  /* 0xfffffffe61617824 */ /* 0x000fe200078e0204 */
[----:B------:R-:W-:Y:S01]  /*13c0*/  LOP3.LUT R88, R88, R0, RZ, 0xfc, !PT ;  /* 0x0000000058587212 */ /* 0x000fe200078efcff */
[----:B------:R-:W-:Y:S01]  /*13d0*/  IMAD.SHL.U32 R98, R98, 0x2, RZ ;  /* 0x0000000262627824 */ /* 0x000fe200078e00ff */
[----:B------:R-:W-:Y:S01]  /*13e0*/  SHF.L.U32 R96, R7, R96, RZ ;  /* 0x0000006007607219 */ /* 0x000fe200000006ff */
[----:B------:R-:W-:Y:S01]  /*13f0*/  VIADD R102, R3, UR4 ;  /* 0x0000000403667c36 */ /* 0x000fe20008000000 */
[----:B------:R-:W-:Y:S01]  /*1400*/  LOP3.LUT R118, R18, 0x1, RZ, 0xfc, !PT ;  /* 0x0000000112767812 */ /* 0x000fe200078efcff */
[----:B------:R-:W-:Y:S01]  /*1410*/  IMAD.MOV.U32 R89, RZ, RZ, RZ ;  /* 0x000000ffff597224 */ /* 0x000fe200078e00ff */
[C-C-:B0-----:R-:W-:Y:S01]  /*1420*/  SHF.L.U64.HI R94, R92.reuse, 0x7, R93.reuse ;  /* 0x000000075c5e7819 */ /* 0x141fe2000001025d */
[----:B------:R-:W-:Y:S01]  /*1430*/  UIADD3 UR44, UR43, -UR44, URZ ;  /* 0x8000002c2b2c7290 */ /* 0x000fe2000fffe03f */
[C---:B------:R-:W-:Y:S01]  /*1440*/  SHF.L.U64.HI R95, R92.reuse, 0x3, R93 ;  /* 0x000000035c5f7819 */ /* 0x040fe2000001025d */
[C---:B------:R-:W-:Y:S01]  /*1450*/  IMAD.SHL.U32 R93, R92.reuse, 0x80, RZ ;  /* 0x000000805c5d7824 */ /* 0x040fe200078e00ff */
[----:B------:R-:W-:Y:S01]  /*1460*/  SHF.R.U32.HI R99, RZ, 0x7, R99 ;  /* 0x00000007ff637819 */ /* 0x000fe20000011663 */
[----:B------:R-:W-:Y:S01]  /*1470*/  IMAD.SHL.U32 R92, R92, 0x8, RZ ;  /* 0x000000085c5c7824 */ /* 0x000fe200078e00ff */
[----:B------:R-:W-:Y:S01]  /*1480*/  LOP3.LUT R101, RZ, R5, RZ, 0x33, !PT ;  /* 0x00000005ff657212 */ /* 0x000fe200078e33ff */
[----:B-1----:R-:W-:Y:S01]  /*1490*/  VIADD R100, R100, 0xffffffff ;  /* 0xffffffff64647836 */ /* 0x002fe20000000000 */
[----:B------:R-:W-:Y:S01]  /*14a0*/  UMOV UR36, URZ ;  /* 0x0000003f00247c82 */ /* 0x000fe20008000000 */
[----:B------:R-:W-:-:S05]  /*14b0*/  UMOV UR42, URZ ;  /* 0x0000003f002a7c82 */ /* 0x000fca0008000000 */
.L_x_160:
[----:B0-----:R-:W0:Y:S01]  /*14c0*/  SHFL.IDX PT, R0, R99, RZ, 0x1f ;  /* 0x00001fff63007589 */ /* 0x001e2200000e0000 */
[----:B-1----:R-:W1:Y:S01]  /*14d0*/  S2UR UR7, SR_CgaCtaId ;  /* 0x00000000000779c3 */ /* 0x002e620000008800 */
[----:B------:R-:W-:Y:S01]  /*14e0*/  UMOV UR6, 0x400 ;  /* 0x0000040000067882 */ /* 0x000fe20000000000 */
[----:B0-----:R-:W-:Y:S01]  /*14f0*/  R2UR UR4, R0 ;  /* 0x00000000000472ca */ /* 0x001fe200000e0000 */
[----:B-1----:R-:W-:-:S12]  /*1500*/  ULEA UR6, UR7, UR6, 0x18 ;  /* 0x0000000607067291 */ /* 0x002fd8000f8ec03f */
[----:B------:R-:W-:-:S04]  /*1510*/  ULEA.HI UR5, UR4, UR4, URZ, 0x1 ;  /* 0x0000000404057291 */ /* 0x000fc8000f8f083f */
[----:B------:R-:W-:-:S04]  /*1520*/  ULOP3.LUT UR5, UR5, 0x7fffe, URZ, 0xc0, !UPT ;  /* 0x0007fffe05057892 */ /* 0x000fc8000f8ec03f */
[----:B------:R-:W-:-:S03]  /*1530*/  UIADD3 UR5, UR4, -UR5, URZ ;  /* 0x8000000504057290 */ /* 0x000fc6000fffe03f */
[----:B------:R-:W-:Y:S01]  /*1540*/  ULDC UR4, c[0x0][0x28c] ;  /* 0x0000a30000047ab9 */ /* 0x000fe20000000800 */
[----:B------:R-:W-:Y:S01]  /*1550*/  ULEA UR5, UR5, UR6, 0xd ;  /* 0x0000000605057291 */ /* 0x000fe2000f8e683f */
[----:B------:R-:W-:-:S03]  /*1560*/  ISETP.LT.AND P0, PT, RZ, UR4, PT ;  /* 0x00000004ff007c0c */ /* 0x000fc6000bf01270 */
[----:B------:R-:W-:-:S04]  /*1570*/  UIADD3 UR5, UR5, 0x100, URZ ;  /* 0x0000010005057890 */ /* 0x000fc8000fffe03f */
[----:B------:R-:W-:-:S04]  /*1580*/  USHF.R.U32.HI UR5, URZ, 0x4, UR5 ;  /* 0x000000043f057899 */ /* 0x000fc80008011605 */
[----:B------:R-:W-:-:S04]  /*1590*/  ULOP3.LUT UR5, UR5, 0x3fff, URZ, 0xc0, !UPT ;  /* 0x00003fff05057892 */ /* 0x000fc8000f8ec03f */
[----:B------:R-:W-:Y:S01]  /*15a0*/  ULOP3.LUT UR45, UR5, 0x10000, URZ, 0xfc, !UPT ;  /* 0x00010000052d7892 */ /* 0x000fe2000f8efc3f */
[----:B--234-:R-:W-:Y:S11]  /*15b0*/  @P0 BRA `(.L_x_17) ;  /* 0x0000000000400947 */ /* 0x01cff60003800000 */
[----:B------:R-:W-:Y:S01]  /*15c0*/  MOV R0, 0x0 ;  /* 0x0000000000007802 */ /* 0x000fe20000000f00 */
[----:B------:R-:W-:Y:S01]  /*15d0*/  ULDC.64 UR4, c[0x4][0x68] ;  /* 0x01001a0000047ab9 */ /* 0x000fe20000000a00 */
[----:B------:R-:W-:Y:S01]  /*15e0*/  ULDC.64 UR6, c[0x4][0x8] ;  /* 0x0100020000067ab9 */ /* 0x000fe20000000a00 */
[----:B------:R-:W-:Y:S01]  /*15f0*/  IMAD.U32 R4, RZ, RZ, UR4 ;  /* 0x00000004ff047e24 */ /* 0x000fe2000f8e00ff */
[----:B------:R0:W1:Y:S01]  /*1600*/  LDC.64 R14, c[0x4][R0] ;  /* 0x01000000000e7b82 */ /* 0x0000620000000a00 */
[----:B------:R-:W-:Y:S01]  /*1610*/  IMAD.U32 R5, RZ, RZ, UR5 ;  /* 0x00000005ff057e24 */ /* 0x000fe2000f8e00ff */
[----:B------:R-:W-:Y:S01]  /*1620*/  ULDC.64 UR4, c[0x4][0x70] ;  /* 0x01001c0000047ab9 */ /* 0x000fe20000000a00 */
[----:B------:R-:W-:Y:S02]  /*1630*/  IMAD.U32 R10, RZ, RZ, UR6 ;  /* 0x00000006ff0a7e24 */ /* 0x000fe4000f8e00ff */
[----:B------:R-:W-:Y:S02]  /*1640*/  IMAD.U32 R6, RZ, RZ, UR4 ;  /* 0x00000004ff067e24 */ /* 0x000fe4000f8e00ff */
[----:B------:R-:W-:-:S02]  /*1650*/  IMAD.U32 R7, RZ, RZ, UR5 ;  /* 0x00000005ff077e24 */ /* 0x000fc4000f8e00ff */
[----:B------:R-:W-:Y:S02]  /*1660*/  IMAD.U32 R11, RZ, RZ, UR7 ;  /* 0x00000007ff0b7e24 */ /* 0x000fe4000f8e00ff */
[----:B------:R-:W-:Y:S02]  /*1670*/  IMAD.MOV.U32 R8, RZ, RZ, 0x1e1 ;  /* 0x000001e1ff087424 */ /* 0x000fe400078e00ff */
[----:B------:R-:W-:Y:S02]  /*1680*/  IMAD.MOV.U32 R12, RZ, RZ, 0x1 ;  /* 0x00000001ff0c7424 */ /* 0x000fe400078e00ff */
[----:B0-----:R-:W-:-:S07]  /*1690*/  IMAD.MOV.U32 R13, RZ, RZ, RZ ;  /* 0x000000ffff0d7224 */ /* 0x001fce00078e00ff */
[----:B------:R-:W-:-:S07]  /*16a0*/  LEPC R20, `(.L_x_17) ;  /* 0x000000001014794e */ /* 0x000fce0000000000 */
[----:B-1---5:R-:W-:Y:S05]  /*16b0*/  CALL.ABS.NOINC R14 ;  /* 0x000000000e007343 */ /* 0x022fea0003c00000 */
.L_x_17:
[----:B------:R-:W-:-:S13]  /*16c0*/  ISETP.NE.AND P0, PT, R118, 0x3, PT ;  /* 0x000000037600780c */ /* 0x000fda0003f05270 */
[----:B------:R-:W-:Y:S05]  /*16d0*/  @!P0 BRA `(.L_x_18) ;  /* 0x0000000000048947 */ /* 0x000fea0003800000 */
[----:B------:R-:W-:Y:S01]  /*16e0*/  BPT.TRAP 0x1 ;  /* 0x000000040000795c */ /* 0x000fe20000300000 */
.L_x_18:
[----:B------:R-:W0:Y:S01]  /*16f0*/  S2UR UR5, SR_CgaCtaId ;  /* 0x00000000000579c3 */ /* 0x000e220000008800 */
[----:B------:R-:W-:Y:S01]  /*1700*/  UMOV UR4, 0x400 ;  /* 0x0000040000047882 */ /* 0x000fe20000000000 */
[----:B------:R-:W-:Y:S02]  /*1710*/  IMAD.U32 R0, RZ, RZ, UR36 ;  /* 0x00000024ff007e24 */ /* 0x000fe4000f8e00ff */
[----:B------:R-:W-:-:S03]  /*1720*/  IMAD.U32 R3, RZ, RZ, UR42 ;  /* 0x0000002aff037e24 */ /* 0x000fc6000f8e00ff */
[----:B------:R-:W-:Y:S01]  /*1730*/  SHF.L.U32 R0, R0, 0x1f, RZ ;  /* 0x0000001f00007819 */ /* 0x000fe200000006ff */
[----:B0-----:R-:W-:-:S06]  /*1740*/  ULEA UR4, UR5, UR4, 0x18 ;  /* 0x0000000405047291 */ /* 0x001fcc000f8ec03f */
[----:B------:R-:W-:-:S04]  /*1750*/  IMAD.U32 R6, RZ, RZ, UR4 ;  /* 0x00000004ff067e24 */ /* 0x000fc8000f8e00ff */
[----:B------:R-:W-:-:S04]  /*1760*/  IMAD R3, R3, 0x8, R6 ;  /* 0x0000000803037824 */ /* 0x000fc800078e0206 */
[----:B------:R0:W1:Y:S01]  /*1770*/  SYNCS.PHASECHK.TRANS64.TRYWAIT P1, [R3+URZ], R0 ;  /* 0x00000000030075a7 */ /* 0x000062000802017f */
[----:B------:R-:W-:Y:S05]  /*1780*/  @!P0 BRA `(.L_x_19) ;  /* 0x0000000000048947 */ /* 0x000fea0003800000 */
[----:B------:R-:W-:Y:S01]  /*1790*/  BPT.TRAP 0x1 ;  /* 0x000000040000795c */ /* 0x000fe20000300000 */
.L_x_19:
[----:B------:R-:W-:-:S05]  /*17a0*/  IMAD.U32 R4, RZ, RZ, UR44 ;  /* 0x0000002cff047e24 */ /* 0x000fca000f8e00ff */
[----:B------:R-:W-:Y:S01]  /*17b0*/  ISETP.GE.AND P2, PT, R4, 0x1, PT ;  /* 0x000000010400780c */ /* 0x000fe20003f46270 */
[----:B-1----:R-:W-:-:S12]  /*17c0*/  @P1 BRA `(.L_x_20) ;  /* 0x0000000000081947 */ /* 0x002fd80003800000 */
[----:B------:R-:W1:Y:S02]  /*17d0*/  SYNCS.PHASECHK.TRANS64.TRYWAIT P1, [R3+URZ], R0 ;  /* 0x00000000030075a7 */ /* 0x000e64000802017f */
[----:B-1----:R-:W-:Y:S05]  /*17e0*/  @!P1 BRA `(.L_x_21) ;  /* 0x0000008400a49947 */ /* 0x002fea0003800000 */
.L_x_20:
[----:B------:R-:W-:Y:S05]  /*17f0*/  WARPSYNC.ALL ;  /* 0x0000000000007948 */ /* 0x000fea0003800000 */
[----:B------:R-:W-:Y:S01]  /*1800*/  R2UR UR4, R6 ;  /* 0x00000000060472ca */ /* 0x000fe200000e0000 */
[----:B------:R-:W-:Y:S01]  /*1810*/  ULEA UR8, UR42, UR45, 0xd ;  /* 0x0000002d2a087291 */ /* 0x000fe2000f8e683f */
[----:B------:R-:W-:Y:S01]  /*1820*/  WARPGROUP.ARRIVE ;  /* 0x00000000000079c5 */ /* 0x000fe20000000000 */
[----:B------:R-:W-:Y:S01]  /*1830*/  UMOV UR9, 0x40000040 ;  /* 0x4000004000097882 */ /* 0x000fe20000000000 */
[----:B------:R-:W-:Y:S01]  /*1840*/  UMOV UR11, 0x40000040 ;  /* 0x40000040000b7882 */ /* 0x000fe20000000000 */
[----:B------:R-:W-:Y:S01]  /*1850*/  UIADD3 UR12, UR8, 0x400, URZ ;  /* 0x00000400080c7890 */ /* 0x000fe2000fffe03f */
[----:B------:R-:W-:Y:S01]  /*1860*/  UMOV UR15, UR11 ;  /* 0x0000000b000f7c82 */ /* 0x000fe20008000000 */
[----:B------:R-:W-:Y:S01]  /*1870*/  UMOV UR13, 0x40000040 ;  /* 0x40000040000d7882 */ /* 0x000fe20000000000 */
[----:B------:R-:W-:-:S05]  /*1880*/  UIADD3 UR5, UR8, 0x402, URZ ;  /* 0x0000040208057890 */ /* 0x000fca000fffe03f */
[----:B------:R-:W-:-:S04]  /*1890*/  UIADD3 UR4, UR4, 0x80100, URZ ;  /* 0x0008010004047890 */ /* 0x000fc8000fffe03f */
[----:B------:R-:W-:-:S04]  /*18a0*/  USHF.R.U32.HI UR4, URZ, 0x4, UR4 ;  /* 0x000000043f047899 */ /* 0x000fc80008011604 */
[----:B------:R-:W-:-:S04]  /*18b0*/  ULOP3.LUT UR4, UR4, 0x3fff, URZ, 0xc0, !UPT ;  /* 0x00003fff04047892 */ /* 0x000fc8000f8ec03f */
[----:B------:R-:W-:-:S04]  /*18c0*/  ULOP3.LUT UR4, UR4, 0x10000, URZ, 0xfc, !UPT ;  /* 0x0001000004047892 */ /* 0x000fc8000f8efc3f */
[----:B------:R-:W-:-:S07]  /*18d0*/  ULEA UR6, UR42, UR4, 0xb ;  /* 0x000000042a067291 */ /* 0x000fce000f8e583f */
[----:B------:R-:W-:Y:S02]  /*18e0*/  UMOV UR10, UR6 ;  /* 0x00000006000a7c82 */ /* 0x000fe40008000000 */
[----:B------:R-:W-:Y:S01]  /*18f0*/  HGMMA.64x64x8.F32.TF32 R56, gdesc[UR8], RZ, !UPT, gsb0 ;  /* 0x04e00000083879f0 */ /* 0x000fe2000c0028ff */
[----:B------:R-:W-:Y:S01]  /*1900*/  UMOV UR14, UR10 ;  /* 0x0000000a000e7c82 */ /* 0x000fe20008000000 */
[----:B------:R-:W-:Y:S01]  /*1910*/  UIADD3 UR10, UR6, 0x606, URZ ;  /* 0x00000606060a7890 */ /* 0x000fe2000fffe03f */
[----:B------:R-:W-:Y:S01]  /*1920*/  UMOV UR9, 0x40000040 ;  /* 0x4000004000097882 */ /* 0x000fe20000000000 */
[----:B------:R-:W-:Y:S01]  /*1930*/  UMOV UR11, 0x40000040 ;  /* 0x40000040000b7882 */ /* 0x000fe20000000000 */
[----:B------:R-:W-:Y:S02]  /*1940*/  WARPGROUP.DEPBAR.LE gsb0, 0x0 ;  /* 0x00008000000079c5 */ /* 0x000fe40000010000 */
[----:B------:R-:W-:-:S06]  /*1950*/  WARPGROUP.ARRIVE ;  /* 0x00000000000079c5 */ /* 0x000fcc0000000000 */
[----:B------:R-:W-:Y:S01]  /*1960*/  HGMMA.64x64x8.F32.TF32 R24, gdesc[UR12], RZ, !UPT, gsb0 ;  /* 0x04e000000c1879f0 */ /* 0x000fe2000c0028ff */
[----:B------:R-:W-:Y:S02]  /*1970*/  UIADD3 UR12, UR8, 0x2, URZ ;  /* 0x00000002080c7890 */ /* 0x000fe4000fffe03f */
[----:B------:R-:W-:Y:S01]  /*1980*/  UIADD3 UR14, UR6, 0x2, URZ ;  /* 0x00000002060e7890 */ /* 0x000fe2000fffe03f */
[----:B------:R-:W-:Y:S01]  /*1990*/  UMOV UR13, 0x40000040 ;  /* 0x40000040000d7882 */ /* 0x000fe20000000000 */
[----:B------:R-:W-:Y:S01]  /*19a0*/  UMOV UR15, 0x40000040 ;  /* 0x40000040000f7882 */ /* 0x000fe20000000000 */
[----:B------:R-:W-:Y:S02]  /*19b0*/  WARPGROUP.DEPBAR.LE gsb0, 0x0 ;  /* 0x00008000000079c5 */ /* 0x000fe40000010000 */
[----:B------:R-:W-:-:S06]  /*19c0*/  WARPGROUP.ARRIVE ;  /* 0x00000000000079c5 */ /* 0x000fcc0000000000 */
[----:B------:R-:W-:Y:S01]  /*19d0*/  HGMMA.64x64x8.F32.TF32 R56, gdesc[UR12], R56, gsb0 ;  /* 0x04e000000c3879f0 */ /* 0x000fe20008002838 */
[----:B------:R-:W-:Y:S01]  /*19e0*/  UMOV UR12, UR5 ;  /* 0x00000005000c7c82 */ /* 0x000fe20008000000 */
[----:B------:R-:W-:Y:S01]  /*19f0*/  UMOV UR13, 0x40000040 ;  /* 0x40000040000d7882 */ /* 0x000fe20000000000 */
[----:B------:R-:W-:Y:S01]  /*1a00*/  UIADD3 UR5, UR8, 0x404, URZ ;  /* 0x0000040408057890 */ /* 0x000fe2000fffe03f */
[----:B------:R-:W-:Y:S02]  /*1a10*/  WARPGROUP.DEPBAR.LE gsb0, 0x0 ;  /* 0x00008000000079c5 */ /* 0x000fe40000010000 */
[----:B------:R-:W-:-:S06]  /*1a20*/  WARPGROUP.ARRIVE ;  /* 0x00000000000079c5 */ /* 0x000fcc0000000000 */
[----:B------:R-:W-:Y:S01]  /*1a30*/  HGMMA.64x64x8.F32.TF32 R24, gdesc[UR12], R24, gsb0 ;  /* 0x04e000000c1879f0 */ /* 0x000fe20008002818 */
        /* <DEDUP_REMOVED lines=160> */
[----:B------:R-:W-:Y:S01]  /*2440*/  UIADD3 UR6, UR8, 0x1c06, URZ ;  /* 0x00001c0608067890 */ /* 0x000fe2000fffe03f */
[----:B------:R-:W-:Y:S02]  /*2450*/  WARPGROUP.DEPBAR.LE gsb0, 0x0 ;  /* 0x00008000000079c5 */ /* 0x000fe40000010000 */
[----:B------:R-:W-:-:S06]  /*2460*/  WARPGROUP.ARRIVE ;  /* 0x00000000000079c5 */ /* 0x000fcc0000000000 */
[----:B------:R-:W-:Y:S01]  /*2470*/  HGMMA.64x64x8.F32.TF32 R56, gdesc[UR12], R56, gsb0 ;  /* 0x04e000000c3879f0 */ /* 0x000fe20008002838 */
[----:B------:R-:W-:Y:S01]  /*2480*/  UMOV UR12, UR5 ;  /* 0x00000005000c7c82 */ /* 0x000fe20008000000 */
[----:B------:R-:W-:Y:S01]  /*2490*/  UMOV UR13, 0x40000040 ;  /* 0x40000040000d7882 */ /* 0x000fe20000000000 */
[----:B------:R-:W-:-:S07]  /*24a0*/  UIADD3 UR5, UR8, 0x1806, URZ ;  /* 0x0000180608057890 */ /* 0x000fce000fffe03f */
[----:B------:R-:W-:Y:S01]  /*24b0*/  UMOV UR8, UR5 ;  /* 0x0000000500087c82 */ /* 0x000fe20008000000 */
[----:B------:R-:W-:Y:S02]  /*24c0*/  WARPGROUP.DEPBAR.LE gsb0, 0x0 ;  /* 0x00008000000079c5 */ /* 0x000fe40000010000 */
[----:B------:R-:W-:-:S06]  /*24d0*/  WARPGROUP.ARRIVE ;  /* 0x00000000000079c5 */ /* 0x000fcc0000000000 */
[----:B------:R-:W-:Y:S03]  /*24e0*/  HGMMA.64x64x8.F32.TF32 R24, gdesc[UR12], R24, gsb0 ;  /* 0x04e000000c1879f0 */ /* 0x000fe60008002818 */
[----:B------:R-:W-:Y:S02]  /*24f0*/  WARPGROUP.DEPBAR.LE gsb0, 0x0 ;  /* 0x00008000000079c5 */ /* 0x000fe40000010000 */
[----:B------:R-:W-:-:S06]  /*2500*/  WARPGROUP.ARRIVE ;  /* 0x00000000000079c5 */ /* 0x000fcc0000000000 */
[----:B------:R-:W-:Y:S01]  /*2510*/  HGMMA.64x64x8.F32.TF32 R56, gdesc[UR8], R56, gsb0 ;  /* 0x04e00000083879f0 */ /* 0x000fe20008002838 */
[----:B------:R-:W-:Y:S01]  /*2520*/  UMOV UR8, UR6 ;  /* 0x0000000600087c82 */ /* 0x000fe20008000000 */
[----:B------:R-:W-:Y:S01]  /*2530*/  UMOV UR9, 0x40000040 ;  /* 0x4000004000097882 */ /* 0x000fe20000000000 */
[----:B------:R-:W-:Y:S02]  /*2540*/  WARPGROUP.DEPBAR.LE gsb0, 0x0 ;  /* 0x00008000000079c5 */ /* 0x000fe40000010000 */
[----:B------:R-:W-:-:S06]  /*2550*/  WARPGROUP.ARRIVE ;  /* 0x00000000000079c5 */ /* 0x000fcc0000000000 */
[----:B------:R-:W-:Y:S03]  /*2560*/  HGMMA.64x64x8.F32.TF32 R24, gdesc[UR8], R24, gsb0 ;  /* 0x04e00000081879f0 */ /* 0x000fe60008002818 */
[----:B------:R-:W-:Y:S02]  /*2570*/  WARPGROUP.DEPBAR.LE gsb0, 0x0 ;  /* 0x00008000000079c5 */ /* 0x000fe40000010000 */
[----:B------:R-:W-:Y:S05]  /*2580*/  @!P2 BRA `(.L_x_22) ;  /* 0x0000000c00f8a947 */ /* 0x000fea0003800000 */
[----:B------:R-:W-:Y:S01]  /*2590*/  UIADD3 UR5, UR42, 0x1, URZ ;  /* 0x000000012a057890 */ /* 0x000fe2000fffe03f */
[----:B01----:R-:W-:Y:S02]  /*25a0*/  IMAD.U32 R0, RZ, RZ, UR44 ;  /* 0x0000002cff007e24 */ /* 0x003fe4000f8e00ff */
[----:B------:R-:W-:Y:S01]  /*25b0*/  IMAD.U32 R3, RZ, RZ, UR42 ;  /* 0x0000002aff037e24 */ /* 0x000fe2000f8e00ff */
[----:B------:R-:W-:-:S04]  /*25c0*/  UISETP.NE.AND UP0, UPT, UR5, 0x4, UPT ;  /* 0x000000040500788c */ /* 0x000fc8000bf05270 */
[----:B------:R-:W-:Y:S02]  /*25d0*/  USEL UR6, URZ, 0x1, UP0 ;  /* 0x000000013f067887 */ /* 0x000fe40008000000 */
[----:B------:R-:W-:Y:S02]  /*25e0*/  USEL UR5, UR5, URZ, UP0 ;  /* 0x0000003f05057287 */ /* 0x000fe40008000000 */
[----:B------:R-:W-:-:S06]  /*25f0*/  ULOP3.LUT UR6, UR36, UR6, URZ, 0x3c, !UPT ;  /* 0x0000000624067292 */ /* 0x000fcc000f8e3c3f */
[----:B------:R-:W-:-:S07]  /*2600*/  IMAD.U32 R7, RZ, RZ, UR6 ;  /* 0x00000006ff077e24 */ /* 0x000fce000f8e00ff */
.L_x_29:
[----:B------:R-:W-:Y:S05]  /*2610*/  @!P0 BRA `(.L_x_23) ;  /* 0x0000000000048947 */ /* 0x000fea0003800000 */
[----:B------:R-:W-:Y:S01]  /*2620*/  BPT.TRAP 0x1 ;  /* 0x000000040000795c */ /* 0x000fe20000300000 */
.L_x_23:
[----:B------:R-:W0:Y:S01]  /*2630*/  S2UR UR7, SR_CgaCtaId ;  /* 0x00000000000779c3 */ /* 0x000e220000008800 */
[----:B------:R-:W-:Y:S01]  /*2640*/  UMOV UR6, 0x400 ;  /* 0x0000040000067882 */ /* 0x000fe20000000000 */
[----:B------:R-:W-:Y:S01]  /*2650*/  IMAD.U32 R5, RZ, RZ, UR5 ;  /* 0x00000005ff057e24 */ /* 0x000fe2000f8e00ff */
[----:B------:R-:W-:Y:S01]  /*2660*/  SHF.L.U32 R4, R7, 0x1f, RZ ;  /* 0x0000001f07047819 */ /* 0x000fe200000006ff */
[----:B0-----:R-:W-:-:S06]  /*2670*/  ULEA UR6, UR7, UR6, 0x18 ;  /* 0x0000000607067291 */ /* 0x001fcc000f8ec03f */
[----:B------:R-:W-:-:S04]  /*2680*/  IMAD.U32 R6, RZ, RZ, UR6 ;  /* 0x00000006ff067e24 */ /* 0x000fc8000f8e00ff */
[----:B------:R-:W-:-:S04]  /*2690*/  IMAD R5, R5, 0x8, R6 ;  /* 0x0000000805057824 */ /* 0x000fc800078e0206 */
[----:B------:R0:W1:Y:S01]  /*26a0*/  SYNCS.PHASECHK.TRANS64.TRYWAIT P1, [R5+URZ], R4 ;  /* 0x00000004050075a7 */ /* 0x000062000802017f */
[----:B------:R-:W-:Y:S05]  /*26b0*/  @!P0 BRA `(.L_x_24) ;  /* 0x0000000000048947 */ /* 0x000fea0003800000 */
[----:B------:R-:W-:Y:S01]  /*26c0*/  BPT.TRAP 0x1 ;  /* 0x000000040000795c */ /* 0x000fe20000300000 */
.L_x_24:
[----:B-1----:R-:W-:Y:S05]  /*26d0*/  @P1 BRA `(.L_x_25) ;  /* 0x0000000000081947 */ /* 0x002fea0003800000 */
[----:B------:R-:W1:Y:S02]  /*26e0*/  SYNCS.PHASECHK.TRANS64.TRYWAIT P1, [R5+URZ], R4 ;  /* 0x00000004050075a7 */ /* 0x000e64000802017f */
[----:B-1----:R-:W-:Y:S05]  /*26f0*/  @!P1 BRA `(.L_x_26) ;  /* 0x0000007400f49947 */ /* 0x002fea0003800000 */
.L_x_25:
[----:B------:R-:W-:Y:S01]  /*2700*/  ULEA UR8, UR5, UR4, 0xb ;  /* 0x0000000405087291 */ /* 0x000fe2000f8e583f */
[----:B------:R-:W-:Y:S01]  /*2710*/  WARPGROUP.ARRIVE ;  /* 0x00000000000079c5 */ /* 0x000fe20000000000 */
[----:B------:R-:W-:Y:S01]  /*2720*/  ULEA UR6, UR5, UR45, 0xd ;  /* 0x0000002d05067291 */ /* 0x000fe2000f8e683f */
[----:B------:R-:W-:Y:S01]  /*2730*/  UMOV UR15, 0x40000040 ;  /* 0x40000040000f7882 */ /* 0x000fe20000000000 */
[----:B------:R-:W-:Y:S02]  /*2740*/  UMOV UR13, 0x40000040 ;  /* 0x40000040000d7882 */ /* 0x000fe40000000000 */
[----:B------:R-:W-:Y:S01]  /*2750*/  UIADD3 UR7, UR6, 0x400, URZ ;  /* 0x0000040006077890 */ /* 0x000fe2000fffe03f */
[----:B------:R-:W-:Y:S02]  /*2760*/  UMOV UR14, UR8 ;  /* 0x00000008000e7c82 */ /* 0x000fe40008000000 */
[----:B------:R-:W-:Y:S01]  /*2770*/  UMOV UR12, UR6 ;  /* 0x00000006000c7c82 */ /* 0x000fe20008000000 */
[----:B------:R-:W-:Y:S01]  /*2780*/  UIADD3 UR10, UR8, 0x606, URZ ;  /* 0x00000606080a7890 */ /* 0x000fe2000fffe03f */
[----:B------:R-:W-:Y:S01]  /*2790*/  HGMMA.64x64x8.F32.TF32 R56, gdesc[UR12], R56, gsb0 ;  /* 0x04e000000c3879f0 */ /* 0x000fe20008002838 */
[----:B------:R-:W-:Y:S01]  /*27a0*/  UMOV UR13, 0x40000040 ;  /* 0x40000040000d7882 */ /* 0x000fe20000000000 */
[----:B------:R-:W-:Y:S01]  /*27b0*/  UMOV UR12, UR7 ;  /* 0x00000007000c7c82 */ /* 0x000fe20008000000 */
[----:B------:R-:W-:Y:S01]  /*27c0*/  UIADD3 UR7, UR6, 0x402, URZ ;  /* 0x0000040206077890 */ /* 0x000fe2000fffe03f */
[----:B------:R-:W-:Y:S01]  /*27d0*/  UMOV UR11, 0x40000040 ;  /* 0x40000040000b7882 */ /* 0x000fe20000000000 */
[----:B------:R-:W-:Y:S01]  /*27e0*/  UMOV UR9, 0x40000040 ;  /* 0x4000004000097882 */ /* 0x000fe20000000000 */
[----:B------:R-:W-:-:S02]  /*27f0*/  WARPGROUP.DEPBAR.LE gsb0, 0x0 ;  /* 0x00008000000079c5 */ /* 0x000fc40000010000 */
        /* <DEDUP_REMOVED lines=175> */
[----:B------:R-:W-:Y:S02]  /*32f0*/  UIADD3 UR8, UR6, 0x1806, URZ ;  /* 0x0000180606087890 */ /* 0x000fe4000fffe03f */
[----:B------:R-:W-:Y:S01]  /*3300*/  UIADD3 UR6, UR6, 0x1c06, URZ ;  /* 0x00001c0606067890 */ /* 0x000fe2000fffe03f */
        /* <DEDUP_REMOVED lines=18> */
[----:B------:R-:W-:Y:S01]  /*3430*/  BPT.TRAP 0x1 ;  /* 0x000000040000795c */ /* 0x000fe20000300000 */
.L_x_27:
[----:B------:R-:W-:-:S13]  /*3440*/  ISETP.NE.AND P1, PT, R22, RZ, PT ;  /* 0x000000ff1600720c */ /* 0x000fda0003f25270 */
[----:B01----:R-:W-:-:S04]  /*3450*/  @P1 IMAD R4, R3, 0x8, R6 ;  /* 0x0000000803041824 */ /* 0x003fc800078e0206 */
[----:B------:R-:W-:-:S05]  /*3460*/  @P1 VIADD R4, R4, 0x20 ;  /* 0x0000002004041836 */ /* 0x000fca0000000000 */
[----:B------:R-:W-:-:S04]  /*3470*/  @P1 PRMT R4, R19, 0x654, R4 ;  /* 0x0000065413041816 */ /* 0x000fc80000000004 */
[----:B------:R0:W-:Y:S01]  /*3480*/  @P1 SYNCS.ARRIVE.TRANS64.RED.A1T0 RZ, [R4+URZ], RZ ;  /* 0x000000ff04ff19a7 */ /* 0x0001e2000810043f */
[----:B------:R-:W-:-:S13]  /*3490*/  ISETP.GT.U32.AND P1, PT, R18, 0x1, PT ;  /* 0x000000011200780c */ /* 0x000fda0003f24070 */
[----:B0-----:R-:W-:Y:S05]  /*34a0*/  @P1 BRA `(.L_x_28) ;  /* 0x0000000000041947 */ /* 0x001fea0003800000 */
[----:B------:R-:W-:Y:S01]  /*34b0*/  BPT.TRAP 0x1 ;  /* 0x000000040000795c */ /* 0x000fe20000300000 */
.L_x_28:
[----:B------:R-:W-:Y:S01]  /*34c0*/  UIADD3 UR5, UR5, 0x1, URZ ;  /* 0x0000000105057890 */ /* 0x000fe2000fffe03f */
[C---:B------:R-:W-:Y:S01]  /*34d0*/  ISETP.GT.AND P2, PT, R0.reuse, 0x1, PT ;  /* 0x000000010000780c */ /* 0x040fe20003f44270 */
[----:B------:R-:W-:Y:S02]  /*34e0*/  VIADD R3, R3, 0x1 ;  /* 0x0000000103037836 */ /* 0x000fe40000000000 */
[----:B------:R-:W-:Y:S01]  /*34f0*/  UISETP.NE.AND UP0, UPT, UR5, 0x4, UPT ;  /* 0x000000040500788c */ /* 0x000fe2000bf05270 */
[----:B------:R-:W-:Y:S02]  /*3500*/  VIADD R0, R0, 0xffffffff ;  /* 0xffffffff00007836 */ /* 0x000fe40000000000 */
[C---:B------:R-:W-:Y:S01]  /*3510*/  ISETP.NE.AND P1, PT, R3.reuse, 0x4, PT ;  /* 0x000000040300780c */ /* 0x040fe20003f25270 */
[----:B------:R-:W-:Y:S02]  /*3520*/  USEL UR6, URZ, 0x1, UP0 ;  /* 0x000000013f067887 */ /* 0x000fe40008000000 */
[----:B------:R-:W-:Y:S01]  /*3530*/  USEL UR5, UR5, URZ, UP0 ;  /* 0x0000003f05057287 */ /* 0x000fe20008000000 */
[----:B------:R-:W-:-:S03]  /*3540*/  SEL R3, R3, RZ, P1 ;  /* 0x000000ff03037207 */ /* 0x000fc60000800000 */
[----:B------:R-:W-:Y:S01]  /*3550*/  LOP3.LUT R7, R7, UR6, RZ, 0x3c, !PT ;  /* 0x0000000607077c12 */ /* 0x000fe2000f8e3cff */
[----:B------:R-:W-:Y:S07]  /*3560*/  @P2 BRA `(.L_x_29) ;  /* 0xfffffff000282947 */ /* 0x000fee000383ffff */
.L_x_22:
[----:B01----:R-:W0:Y:S02]  /*3570*/  LDC R0, c[0x0][0x28c] ;  /* 0x0000a300ff007b82 */ /* 0x003e240000000800 */
[----:B0-----:R-:W-:-:S13]  /*3580*/  ISETP.GE.AND P1, PT, R0, 0x1, PT ;  /* 0x000000010000780c */ /* 0x001fda0003f26270 */
[----:B------:R-:W-:Y:S05]  /*3590*/  @!P1 BRA `(.L_x_30) ;  /* 0x0000000000389947 */ /* 0x000fea0003800000 */
[----:B------:R-:W-:Y:S05]  /*35a0*/  @!P0 BRA `(.L_x_31) ;  /* 0x0000000000048947 */ /* 0x000fea0003800000 */
[----:B------:R-:W-:Y:S01]  /*35b0*/  BPT.TRAP 0x1 ;  /* 0x000000040000795c */ /* 0x000fe20000300000 */
.L_x_31:
[----:B------:R-:W-:-:S13]  /*35c0*/  ISETP.NE.AND P0, PT, R22, RZ, PT ;  /* 0x000000ff1600720c */ /* 0x000fda0003f05270 */
[----:B------:R-:W-:-:S05]  /*35d0*/  VOTEU.ANY UP0, P0 ;  /* 0x00000000003f7886 */ /* 0x000fca0000000100 */
[----:B------:R-:W-:-:S06]  /*35e0*/  @UP0 UIADD3 UR4, UR44, UR42, URZ ;  /* 0x0000002a2c040290 */ /* 0x000fcc000fffe03f */
[----:B------:R-:W-:-:S04]  /*35f0*/  IMAD.U32 R0, RZ, RZ, UR4 ;  /* 0x00000004ff007e24 */ /* 0x000fc8000f8e00ff */
[----:B------:R-:W-:-:S05]  /*3600*/  @P0 IMAD.SHL.U32 R0, R0, 0x8, RZ ;  /* 0x0000000800000824 */ /* 0x000fca00078e00ff */
[----:B------:R-:W-:-:S04]  /*3610*/  @P0 LOP3.LUT R0, R0, 0x18, RZ, 0xc0, !PT ;  /* 0x0000001800000812 */ /* 0x000fc800078ec0ff */
[----:B------:R-:W-:-:S04]  /*3620*/  @P0 IADD3 R0, R6, 0x20, R0 ;  /* 0x0000002006000810 */ /* 0x000fc80007ffe000 */
[----:B------:R-:W-:-:S04]  /*3630*/  @P0 PRMT R0, R19, 0x654, R0 ;  /* 0x0000065413000816 */ /* 0x000fc80000000000 */
[----:B------:R0:W-:Y:S01]  /*3640*/  @P0 SYNCS.ARRIVE.TRANS64.RED.A1T0 RZ, [R0+URZ], RZ ;  /* 0x000000ff00ff09a7 */ /* 0x0001e2000810043f */
[----:B------:R-:W-:-:S13]  /*3650*/  ISETP.GT.U32.AND P0, PT, R18, 0x1, PT ;  /* 0x000000011200780c */ /* 0x000fda0003f04070 */
[----:B0-----:R-:W-:Y:S05]  /*3660*/  @P0 BRA `(.L_x_30) ;  /* 0x0000000000040947 */ /* 0x001fea0003800000 */
[----:B------:R-:W-:Y:S01]  /*3670*/  BPT.TRAP 0x1 ;  /* 0x000000040000795c */ /* 0x000fe20000300000 */
.L_x_30:
[----:B------:R-:W-:Y:S01]  /*3680*/  IMAD.SHL.U32 R103, R103, 0x40, RZ ;  /* 0x0000004067677824 */ /* 0x000fe200078e00ff */
[----:B------:R-:W-:Y:S01]  /*3690*/  ULDC UR6, c[0x0][0x288] ;  /* 0x0000a20000067ab9 */ /* 0x000fe20000000800 */
[----:B------:R-:W-:Y:S01]  /*36a0*/  SHF.R.S32.HI R21, RZ, 0x1f, R23 ;  /* 0x0000001fff157819 */ /* 0x000fe20000011417 */
[----:B------:R-:W-:Y:S01]  /*36b0*/  IMAD.SHL.U32 R3, R113, 0x100, RZ ;  /* 0x0000010071037824 */ /* 0x000fe200078e00ff */
[----:B------:R-:W-:Y:S01]  /*36c0*/  ULDC.64 UR4, c[0x0][0x5d0] ;  /* 0x0001740000047ab9 */ /* 0x000fe20000000a00 */
[----:B------:R-:W-:Y:S01]  /*36d0*/  LOP3.LUT R10, R103, 0x6, R98, 0xf8, !PT ;  /* 0x00000006670a7812 */ /* 0x000fe200078ef862 */
[----:B------:R-:W-:Y:S01]  /*36e0*/  IMAD.WIDE R112, R113, 0x100, R88 ;  /* 0x0000010071707825 */ /* 0x000fe200078e0258 */
[----:B------:R-:W-:Y:S01]  /*36f0*/  ISETP.GE.AND P0, PT, R103, UR6, PT ;  /* 0x0000000667007c0c */ /* 0x000fe2000bf06270 */
[----:B------:R-:W-:Y:S01]  /*3700*/  ULDC UR6, c[0x0][0x284] ;  /* 0x0000a10000067ab9 */ /* 0x000fe20000000800 */
[----:B------:R-:W-:Y:S01]  /*3710*/  SHF.R.S32.HI R11, RZ, 0x1f, R10 ;  /* 0x0000001fff0b7819 */ /* 0x000fe2000001140a */
[----:B------:R-:W-:Y:S01]  /*3720*/  IMAD R0, R21, UR4, RZ ;  /* 0x0000000415007c24 */ /* 0x000fe2000f8e02ff */
[----:B------:R-:W-:-:S03]  /*3730*/  ISETP.GE.OR P0, PT, R3, UR6, P0 ;  /* 0x0000000603007c0c */ /* 0x000fc60008706670 */
[C---:B------:R-:W-:Y:S02]  /*3740*/  IMAD R7, R23.reuse, UR5, R0 ;  /* 0x0000000517077c24 */ /* 0x040fe4000f8e0200 */
[----:B------:R-:W-:Y:S01]  /*3750*/  IMAD.WIDE.U32 R4, R23, UR4, R10 ;  /* 0x0000000417047c25 */ /* 0x000fe2000f8e000a */
[----:B------:R-:W-:-:S03]  /*3760*/  ULDC.64 UR4, c[0x0][0x5c8] ;  /* 0x0001720000047ab9 */ /* 0x000fc60000000a00 */
[----:B------:R-:W-:Y:S02]  /*3770*/  IMAD R9, R113, UR4, RZ ;  /* 0x0000000471097c24 */ /* 0x000fe4000f8e02ff */
[----:B------:R-:W-:Y:S02]  /*3780*/  IMAD.IADD R5, R5, 0x1, R7 ;  /* 0x0000000105057824 */ /* 0x000fe400078e0207 */
[C---:B------:R-:W-:Y:S02]  /*3790*/  IMAD R9, R112.reuse, UR5, R9 ;  /* 0x0000000570097c24 */ /* 0x040fe4000f8e0209 */
[----:B------:R-:W-:-:S04]  /*37a0*/  IMAD.WIDE.U32 R114, R112, UR4, R4 ;  /* 0x0000000470727c25 */ /* 0x000fc8000f8e0004 */
[----:B------:R-:W-:Y:S01]  /*37b0*/  IMAD.MOV.U32 R0, RZ, RZ, -0x1 ;  /* 0xffffffffff007424 */ /* 0x000fe200078e00ff */
[----:B------:R-:W-:Y:S06]  /*37c0*/  @P0 BRA `(.L_x_32) ;  /* 0x0000004800240947 */ /* 0x000fec0003800000 */
[----:B-----5:R-:W-:Y:S01]  /*37d0*/  FSETP.NEU.AND P1, PT, R91, RZ, PT ;  /* 0x000000ff5b00720b */ /* 0x020fe20003f2d000 */
[----:B------:R-:W-:Y:S01]  /*37e0*/  IMAD.IADD R4, R97, 0x1, -R103 ;  /* 0x0000000161047824 */ /* 0x000fe200078e0a67 */
[----:B------:R-:W-:Y:S01]  /*37f0*/  BSSY B0, `(.L_x_32) ;  /* 0x0000486000007945 */ /* 0x000fe20003800000 */
[----:B------:R-:W-:Y:S02]  /*3800*/  IMAD.IADD R3, R102, 0x1, -R3 ;  /* 0x0000000166037824 */ /* 0x000fe400078e0a03 */
[----:B------:R-:W-:Y:S01]  /*3810*/  IMAD.IADD R117, R115, 0x1, R9 ;  /* 0x0000000173757824 */ /* 0x000fe200078e0209 */
[----:B------:R-:W-:-:S04]  /*3820*/  ISETP.GT.AND P6, PT, R4, RZ, PT ;  /* 0x000000ff0400720c */ /* 0x000fc80003fc4270 */
[----:B------:R-:W-:-:S03]  /*3830*/  ISETP.GT.AND P0, PT, R3, RZ, P6 ;  /* 0x000000ff0300720c */ /* 0x000fc60003704270 */
[----:B------:R-:W-:Y:S10]  /*3840*/  @!P1 BRA `(.L_x_33) ;  /* 0x00000030008c9947 */ /* 0x000ff40003800000 */
[----:B------:R-:W0:Y:S01]  /*3850*/  LDC.64 R14, c[0x0][0x5b8] ;  /* 0x00016e00ff0e7b82 */ /* 0x000e220000000a00 */
[----:B------:R-:W-:-:S07]  /*3860*/  ULDC.64 UR4, c[0x0][0x5c0] ;  /* 0x0001700000047ab9 */ /* 0x000fce0000000a00 */
[----:B------:R-:W1:Y:S08]  /*3870*/  LDC.64 R108, c[0x0][0x5b0] ;  /* 0x00016c00ff6c7b82 */ /* 0x000e700000000a00 */
[----:B------:R-:W2:Y:S01]  /*3880*/  LDC.64 R12, c[0x0][0x5a8] ;  /* 0x00016a00ff0c7b82 */ /* 0x000ea20000000a00 */
[-C--:B0-----:R-:W-:Y:S02]  /*3890*/  IMAD R6, R21, R14.reuse, RZ ;  /* 0x0000000e15067224 */ /* 0x081fe400078e02ff */
[----:B------:R-:W-:-:S04]  /*38a0*/  IMAD.WIDE.U32 R106, R23, R14, R10 ;  /* 0x0000000e176a7225 */ /* 0x000fc800078e000a */
[----:B------:R-:W-:Y:S02]  /*38b0*/  IMAD R125, R23, R15, R6 ;  /* 0x0000000f177d7224 */ /* 0x000fe400078e0206 */
[-C--:B-1----:R-:W-:Y:S02]  /*38c0*/  IMAD R5, R113, R108.reuse, RZ ;  /* 0x0000006c71057224 */ /* 0x082fe400078e02ff */
[----:B------:R-:W-:Y:S02]  /*38d0*/  IMAD.IADD R105, R107, 0x1, R125 ;  /* 0x000000016b697824 */ /* 0x000fe400078e027d */
[----:B------:R-:W-:Y:S02]  /*38e0*/  IMAD.MOV.U32 R104, RZ, RZ, R106 ;  /* 0x000000ffff687224 */ /* 0x000fe400078e006a */
[C---:B------:R-:W-:Y:S02]  /*38f0*/  IMAD R103, R112.reuse, R109, R5 ;  /* 0x0000006d70677224 */ /* 0x040fe400078e0205 */
[----:B------:R-:W-:-:S04]  /*3900*/  IMAD.WIDE.U32 R6, R112, R108, R104 ;  /* 0x0000006c70067225 */ /* 0x000fc800078e0068 */
[----:B------:R-:W-:Y:S01]  /*3910*/  IMAD.IADD R5, R7, 0x1, R103 ;  /* 0x0000000107057824 */ /* 0x000fe200078e0267 */
[----:B--2---:R-:W-:-:S04]  /*3920*/  LEA R8, P1, R6, R12, 0x2 ;  /* 0x0000000c06087211 */ /* 0x004fc800078210ff */
[----:B------:R-:W-:-:S05]  /*3930*/  LEA.HI.X R9, R6, R13, R5, 0x2, P1 ;  /* 0x0000000d06097211 */ /* 0x000fca00008f1405 */
[----:B------:R-:W2:Y:S01]  /*3940*/  @P0 LDG.E.LTC128B R5, desc[UR40][R8.64] ;  /* 0x0000002808050981 */ /* 0x000ea2000c1e1920 */
[----:B------:R-:W-:Y:S01]  /*3950*/  LEA R20, P1, R114, UR4, 0x2 ;  /* 0x0000000472147c11 */ /* 0x000fe2000f8210ff */
[-C--:B------:R-:W-:Y:S01]  /*3960*/  IMAD.WIDE.U32 R6, R112, R108.reuse, R10 ;  /* 0x0000006c70067225 */ /* 0x080fe200078e000a */
[----:B------:R-:W-:Y:S01]  /*3970*/  ISETP.GT.AND P4, PT, R4, 0x1, PT ;  /* 0x000000010400780c */ /* 0x000fe20003f84270 */
[----:B------:R-:W-:Y:S01]  /*3980*/  BSSY B1, `(.L_x_34) ;  /* 0x0000013000017945 */ /* 0x000fe20003800000 */
[----:B------:R-:W-:Y:S01]  /*3990*/  LEA.HI.X R21, R114, UR5, R117, 0x2, P1 ;  /* 0x0000000572157c11 */ /* 0x000fe200088f1475 */
[----:B------:R-:W-:Y:S01]  /*39a0*/  IMAD.IADD R7, R103, 0x1, R7 ;  /* 0x0000000167077824 */ /* 0x000fe200078e0207 */
[----:B------:R-:W-:Y:S01]  /*39b0*/  ISETP.GT.AND P1, PT, R3, RZ, P4 ;  /* 0x000000ff0300720c */ /* 0x000fe20002724270 */
[C---:B------:R-:W-:Y:S01]  /*39c0*/  IMAD.SHL.U32 R114, R108.reuse, 0x8, RZ ;  /* 0x000000086c727824 */ /* 0x040fe200078e00ff */
[----:B------:R-:W-:Y:S02]  /*39d0*/  SHF.L.U64.HI R115, R108, 0x3, R109 ;  /* 0x000000036c737819 */ /* 0x000fe4000001026d */
[----:B------:R-:W-:Y:S01]  /*39e0*/  P2R R119, PR, RZ, 0x10 ;  /* 0x00000010ff777803 */ /* 0x000fe20000000000 */
[----:B------:R-:W-:Y:S01]  /*39f0*/  IMAD.WIDE.U32 R116, R112, R108, R114 ;  /* 0x0000006c70747225 */ /* 0x000fe200078e0072 */
[----:B--2---:R-:W-:-:S05]  /*3a00*/  LOP3.LUT R110, R5, 0xffffe000, RZ, 0xc0, !PT ;  /* 0xffffe000056e7812 */ /* 0x004fca00078ec0ff */
[----:B------:R-:W-:Y:S01]  /*3a10*/  FMUL R15, R110, R91 ;  /* 0x0000005b6e0f7220 */ /* 0x000fe20000400000 */
[----:B------:R-:W-:-:S04]  /*3a20*/  IMAD.WIDE.U32 R110, R23, R14, R6 ;  /* 0x0000000e176e7225 */ /* 0x000fc800078e0006 */
[----:B------:R-:W-:Y:S01]  /*3a30*/  FFMA R15, R56, R90, R15 ;  /* 0x0000005a380f7223 */ /* 0x000fe2000000000f */
[----:B------:R-:W-:Y:S01]  /*3a40*/  IMAD.IADD R7, R125, 0x1, R111 ;  /* 0x000000017d077824 */ /* 0x000fe200078e026f */
[----:B------:R-:W-:-:S03]  /*3a50*/  LEA R6, P2, R110, R12, 0x2 ;  /* 0x0000000c6e067211 */ /* 0x000fc600078410ff */
[----:B------:R-:W-:Y:S02]  /*3a60*/  F2FP.TF32.F32.PACK_B R15, R15 ;  /* 0x0000000fff0f723e */ /* 0x000fe400024050ff */
[----:B------:R-:W-:-:S03]  /*3a70*/  LEA.HI.X R7, R110, R13, R7, 0x2, P2 ;  /* 0x0000000d6e077211 */ /* 0x000fc600010f1407 */
[----:B------:R0:W-:Y:S01]  /*3a80*/  @P0 STG.E desc[UR40][R20.64], R15 ;  /* 0x0000000f14000986 */ /* 0x0001e2000c101928 */
[----:B------:R-:W-:Y:S05]  /*3a90*/  @!P1 BRA `(.L_x_35) ;  /* 0x0000000000049947 */ /* 0x000fea0003800000 */
[----:B------:R1:W5:Y:S02]  /*3aa0*/  LDG.E.LTC128B R5, desc[UR40][R6.64+0x4] ;  /* 0x0000042806057981 */ /* 0x000364000c1e1920 */
.L_x_35:
[----:B------:R-:W-:Y:S05]  /*3ab0*/  BSYNC B1 ;  /* 0x0000000000017941 */ /* 0x000fea0003800000 */
.L_x_34:
[----:B-----5:R-:W-:Y:S01]  /*3ac0*/  LOP3.LUT R8, R5, 0xffffe000, RZ, 0xc0, !PT ;  /* 0xffffe00005087812 */ /* 0x020fe200078ec0ff */
[----:B0-----:R-:W-:Y:S01]  /*3ad0*/  IMAD.IADD R15, R103, 0x1, R117 ;  /* 0x00000001670f7824 */ /* 0x001fe200078e0275 */
[----:B------:R-:W-:Y:S01]  /*3ae0*/  IADD3 R9, P2, R106, R116, RZ ;  /* 0x000000746a097210 */ /* 0x000fe20007f5e0ff */
[----:B------:R-:W-:Y:S01]  /*3af0*/  IMAD.MOV.U32 R103, RZ, RZ, R5 ;  /* 0x000000ffff677224 */ /* 0x000fe200078e0005 */
[----:B------:R-:W-:Y:S01]  /*3b00*/  ISETP.GT.AND P0, PT, R3, 0x8, P6 ;  /* 0x000000080300780c */ /* 0x000fe20003704270 */
[----:B------:R-:W-:Y:S02]  /*3b10*/  FMUL R8, R8, R91 ;  /* 0x0000005b08087220 */ /* 0x000fe40000400000 */
[----:B------:R-:W-:Y:S02]  /*3b20*/  IMAD.X R56, R15, 0x1, R105, P2 ;  /* 0x000000010f387824 */ /* 0x000fe400010e0669 */
[----:B------:R-:W-:Y:S01]  /*3b30*/  FFMA R57, R57, R90, R8 ;  /* 0x0000005a39397223 */ /* 0x000fe20000000008 */
[----:B------:R-:W-:-:S04]  /*3b40*/  LEA R8, P2, R9, R12, 0x2 ;  /* 0x0000000c09087211 */ /* 0x000fc800078410ff */
[----:B------:R-:W-:Y:S02]  /*3b50*/  F2FP.TF32.F32.PACK_B R57, R57 ;  /* 0x00000039ff39723e */ /* 0x000fe400024050ff */
[----:B------:R-:W-:-:S03]  /*3b60*/  LEA.HI.X R9, R9, R13, R56, 0x2, P2 ;  /* 0x0000000d09097211 */ /* 0x000fc600010f1438 */
[----:B------:R0:W-:Y:S04]  /*3b70*/  @P1 STG.E desc[UR40][R20.64+0x4], R57 ;  /* 0x0000043914001986 */ /* 0x0001e8000c101928 */
[----:B------:R-:W2:Y:S01]  /*3b80*/  @P0 LDG.E.LTC128B R103, desc[UR40][R8.64] ;  /* 0x0000002808670981 */ /* 0x000ea2000c1e1920 */
[----:B------:R-:W-:Y:S01]  /*3b90*/  IADD3 R116, P1, R10, R116, RZ ;  /* 0x000000740a747210 */ /* 0x000fe20007f3e0ff */
[C---:B------:R-:W-:Y:S01]  /*3ba0*/  IMAD.SHL.U32 R121, R92.reuse, 0x4, RZ ;  /* 0x000000045c797824 */ /* 0x040fe200078e00ff */
[----:B------:R-:W-:Y:S01]  /*3bb0*/  SHF.L.U64.HI R123, R92, 0x2, R95 ;  /* 0x000000025c7b7819 */ /* 0x000fe2000001025f */
[----:B------:R-:W-:Y:S02]  /*3bc0*/  BSSY B1, `(.L_x_36) ;  /* 0x0000010000017945 */ /* 0x000fe40003800000 */
[----:B------:R-:W-:Y:S01]  /*3bd0*/  IMAD.X R117, R11, 0x1, R15, P1 ;  /* 0x000000010b757824 */ /* 0x000fe200008e060f */
[----:B------:R-:W-:-:S02]  /*3be0*/  IADD3 R110, P2, R121, R20, RZ ;  /* 0x00000014796e7210 */ /* 0x000fc40007f5e0ff */
[----:B------:R-:W-:Y:S01]  /*3bf0*/  ISETP.GT.AND P1, PT, R3, 0x8, P4 ;  /* 0x000000080300780c */ /* 0x000fe20002724270 */
[----:B------:R-:W-:-:S04]  /*3c00*/  IMAD.WIDE.U32 R116, R23, R14, R116 ;  /* 0x0000000e17747225 */ /* 0x000fc800078e0074 */
[----:B------:R-:W-:Y:S01]  /*3c10*/  IMAD.X R111, R123, 0x1, R21, P2 ;  /* 0x000000017b6f7824 */ /* 0x000fe200010e0615 */
[----:B--2---:R-:W-:-:S05]  /*3c20*/  LOP3.LUT R56, R103, 0xffffe000, RZ, 0xc0, !PT ;  /* 0xffffe00067387812 */ /* 0x004fca00078ec0ff */
[----:B------:R-:W-:Y:S01]  /*3c30*/  FMUL R5, R56, R91 ;  /* 0x0000005b38057220 */ /* 0x000fe20000400000 */
[----:B------:R-:W-:-:S03]  /*3c40*/  LEA R56, P3, R116, R12, 0x2 ;  /* 0x0000000c74387211 */ /* 0x000fc600078610ff */
[----:B------:R-:W-:Y:S01]  /*3c50*/  FFMA R15, R58, R90, R5 ;  /* 0x0000005a3a0f7223 */ /* 0x000fe20000000005 */
[----:B------:R-:W-:-:S04]  /*3c60*/  IMAD.IADD R5, R125, 0x1, R117 ;  /* 0x000000017d057824 */ /* 0x000fc800078e0275 */
[----:B------:R-:W-:Y:S02]  /*3c70*/  F2FP.TF32.F32.PACK_B R15, R15 ;  /* 0x0000000fff0f723e */ /* 0x000fe400024050ff */
[----:B0-----:R-:W-:-:S03]  /*3c80*/  LEA.HI.X R57, R116, R13, R5, 0x2, P3 ;  /* 0x0000000d74397211 */ /* 0x001fc600018f1405 */
[----:B------:R0:W-:Y:S01]  /*3c90*/  @P0 STG.E desc[UR40][R110.64], R15 ;  /* 0x0000000f6e000986 */ /* 0x0001e2000c101928 */
[----:B------:R-:W-:Y:S05]  /*3ca0*/  @!P1 BRA `(.L_x_37) ;  /* 0x0000000000049947 */ /* 0x000fea0003800000 */
[----:B------:R2:W5:Y:S02]  /*3cb0*/  LDG.E.LTC128B R103, desc[UR40][R56.64+0x4] ;  /* 0x0000042838677981 */ /* 0x000564000c1e1920 */
.L_x_37:
[----:B------:R-:W-:Y:S05]  /*3cc0*/  BSYNC B1 ;  /* 0x0000000000017941 */ /* 0x000fea0003800000 */
.L_x_36:
[----:B-----5:R-:W-:Y:S01]  /*3cd0*/  LOP3.LUT R8, R103, 0xffffe000, RZ, 0xc0, !PT ;  /* 0xffffe00067087812 */ /* 0x020fe200078ec0ff */
[----:B------:R-:W-:Y:S01]  /*3ce0*/  BSSY B1, `(.L_x_38) ;  /* 0x000000b000017945 */ /* 0x000fe20003800000 */
[----:B------:R-:W-:Y:S01]  /*3cf0*/  ISETP.GT.AND P4, PT, R4, 0x8, PT ;  /* 0x000000080400780c */ /* 0x000fe20003f84270 */
[----:B0-----:R-:W-:Y:S02]  /*3d00*/  IMAD.SHL.U32 R15, R93, 0x4, RZ ;  /* 0x000000045d0f7824 */ /* 0x001fe400078e00ff */
[----:B------:R-:W-:Y:S01]  /*3d10*/  FMUL R8, R8, R91 ;  /* 0x0000005b08087220 */ /* 0x000fe20000400000 */
[----:B------:R-:W-:Y:S02]  /*3d20*/  ISETP.GT.AND P0, PT, R3, RZ, P4 ;  /* 0x000000ff0300720c */ /* 0x000fe40002704270 */
[----:B------:R-:W-:Y:S01]  /*3d30*/  P2R R116, PR, RZ, 0x10 ;  /* 0x00000010ff747803 */ /* 0x000fe20000000000 */
[----:B------:R-:W-:-:S05]  /*3d40*/  FFMA R59, R59, R90, R8 ;  /* 0x0000005a3b3b7223 */ /* 0x000fca0000000008 */
[----:B------:R-:W-:-:S05]  /*3d50*/  F2FP.TF32.F32.PACK_B R59, R59 ;  /* 0x0000003bff3b723e */ /* 0x000fca00024050ff */
[----:B------:R0:W-:Y:S01]  /*3d60*/  @P1 STG.E desc[UR40][R110.64+0x4], R59 ;  /* 0x0000043b6e001986 */ /* 0x0001e2000c101928 */
[----:B------:R-:W-:Y:S05]  /*3d70*/  @!P0 BRA `(.L_x_39) ;  /* 0x0000000000048947 */ /* 0x000fea0003800000 */
[----:B------:R3:W5:Y:S02]  /*3d80*/  LDG.E.LTC128B R103, desc[UR40][R6.64+0x20] ;  /* 0x0000202806677981 */ /* 0x000764000c1e1920 */
.L_x_39:
[----:B------:R-:W-:Y:S05]  /*3d90*/  BSYNC B1 ;  /* 0x0000000000017941 */ /* 0x000fea0003800000 */
.L_x_38:
[----:B-----5:R-:W-:Y:S01]  /*3da0*/  LOP3.LUT R58, R103, 0xffffe000, RZ, 0xc0, !PT ;  /* 0xffffe000673a7812 */ /* 0x020fe200078ec0ff */
[----:B------:R-:W-:Y:S01]  /*3db0*/  BSSY B1, `(.L_x_40) ;  /* 0x000000d000017945 */ /* 0x000fe20003800000 */
[----:B------:R-:W-:Y:S02]  /*3dc0*/  SHF.L.U64.HI R5, R93, 0x2, R94 ;  /* 0x000000025d057819 */ /* 0x000fe4000001025e */
[----:B------:R-:W-:Y:S01]  /*3dd0*/  IADD3 R8, P1, P2, R15, R20, R121 ;  /* 0x000000140f087210 */ /* 0x000fe20007a3e079 */
[----:B0-----:R-:W-:Y:S01]  /*3de0*/  FMUL R59, R58, R91 ;  /* 0x0000005b3a3b7220 */ /* 0x001fe20000400000 */
[----:B------:R-:W-:Y:S02]  /*3df0*/  ISETP.GT.AND P3, PT, R4, 0x9, PT ;  /* 0x000000090400780c */ /* 0x000fe40003f64270 */
[----:B------:R-:W-:Y:S01]  /*3e00*/  IADD3.X R9, R5, R21, R123, P1, P2 ;  /* 0x0000001505097210 */ /* 0x000fe20000fe447b */
[----:B------:R-:W-:Y:S01]  /*3e10*/  FFMA R59, R60, R90, R59 ;  /* 0x0000005a3c3b7223 */ /* 0x000fe2000000003b */
[----:B------:R-:W-:-:S02]  /*3e20*/  ISETP.GT.AND P1, PT, R3, RZ, P3 ;  /* 0x000000ff0300720c */ /* 0x000fc40001f24270 */
[----:B------:R-:W-:Y:S02]  /*3e30*/  P2R R117, PR, RZ, 0x8 ;  /* 0x00000008ff757803 */ /* 0x000fe40000000000 */
[----:B------:R-:W-:-:S05]  /*3e40*/  F2FP.TF32.F32.PACK_B R59, R59 ;  /* 0x0000003bff3b723e */ /* 0x000fca00024050ff */
[----:B------:R0:W-:Y:S04]  /*3e50*/  @P0 STG.E desc[UR40][R20.64+0x20], R59 ;  /* 0x0000203b14000986 */ /* 0x0001e8000c101928 */
[----:B------:R-:W-:Y:S05]  /*3e60*/  @!P1 BRA `(.L_x_41) ;  /* 0x0000000000049947 */ /* 0x000fea0003800000 */
[----:B------:R4:W5:Y:S02]  /*3e70*/  LDG.E.LTC128B R103, desc[UR40][R6.64+0x24] ;  /* 0x0000242806677981 */ /* 0x000964000c1e1920 */
.L_x_41:
[----:B------:R-:W-:Y:S05]  /*3e80*/  BSYNC B1 ;  /* 0x0000000000017941 */ /* 0x000fea0003800000 */
.L_x_40:
[----:B-----5:R-:W-:Y:S01]  /*3e90*/  LOP3.LUT R58, R103, 0xffffe000, RZ, 0xc0, !PT ;  /* 0xffffe000673a7812 */ /* 0x020fe200078ec0ff */
[----:B------:R-:W-:Y:S01]  /*3ea0*/  BSSY B1, `(.L_x_42) ;  /* 0x0000008000017945 */ /* 0x000fe20003800000 */
[----:B------:R-:W-:-:S03]  /*3eb0*/  ISETP.GT.AND P0, PT, R3, 0x8, P4 ;  /* 0x000000080300780c */ /* 0x000fc60002704270 */
[----:B------:R-:W-:-:S04]  /*3ec0*/  FMUL R58, R58, R91 ;  /* 0x0000005b3a3a7220 */ /* 0x000fc80000400000 */
[----:B------:R-:W-:-:S05]  /*3ed0*/  FFMA R61, R61, R90, R58 ;  /* 0x0000005a3d3d7223 */ /* 0x000fca000000003a */
[----:B------:R-:W-:-:S05]  /*3ee0*/  F2FP.TF32.F32.PACK_B R61, R61 ;  /* 0x0000003dff3d723e */ /* 0x000fca00024050ff */
[----:B------:R0:W-:Y:S01]  /*3ef0*/  @P1 STG.E desc[UR40][R20.64+0x24], R61 ;  /* 0x0000243d14001986 */ /* 0x0001e2000c101928 */
[----:B------:R-:W-:Y:S05]  /*3f00*/  @!P0 BRA `(.L_x_43) ;  /* 0x0000000000048947 */ /* 0x000fea0003800000 */
[----:B------:R0:W5:Y:S02]  /*3f10*/  LDG.E.LTC128B R103, desc[UR40][R56.64+0x20] ;  /* 0x0000202838677981 */ /* 0x000164000c1e1920 */
.L_x_43:
[----:B------:R-:W-:Y:S05]  /*3f20*/  BSYNC B1 ;  /* 0x0000000000017941 */ /* 0x000fea0003800000 */
.L_x_42:
[----:B-----5:R-:W-:Y:S01]  /*3f30*/  LOP3.LUT R58, R103, 0xffffe000, RZ, 0xc0, !PT ;  /* 0xffffe000673a7812 */ /* 0x020fe200078ec0ff */
[----:B------:R-:W-:Y:S01]  /*3f40*/  BSSY B1, `(.L_x_44) ;  /* 0x0000008000017945 */ /* 0x000fe20003800000 */
[----:B------:R-:W-:-:S03]  /*3f50*/  ISETP.GT.AND P1, PT, R3, 0x8, P3 ;  /* 0x000000080300780c */ /* 0x000fc60001f24270 */
[----:B0-----:R-:W-:-:S04]  /*3f60*/  FMUL R59, R58, R91 ;  /* 0x0000005b3a3b7220 */ /* 0x001fc80000400000 */
[----:B------:R-:W-:-:S05]  /*3f70*/  FFMA R59, R62, R90, R59 ;  /* 0x0000005a3e3b7223 */ /* 0x000fca000000003b */
[----:B------:R-:W-:-:S05]  /*3f80*/  F2FP.TF32.F32.PACK_B R59, R59 ;  /* 0x0000003bff3b723e */ /* 0x000fca00024050ff */
[----:B------:R0:W-:Y:S01]  /*3f90*/  @P0 STG.E desc[UR40][R110.64+0x20], R59 ;  /* 0x0000203b6e000986 */ /* 0x0001e2000c101928 */
[----:B------:R-:W-:Y:S05]  /*3fa0*/  @!P1 BRA `(.L_x_45) ;  /* 0x0000000000049947 */ /* 0x000fea0003800000 */
[----:B------:R0:W5:Y:S02]  /*3fb0*/  LDG.E.LTC128B R103, desc[UR40][R56.64+0x24] ;  /* 0x0000242838677981 */ /* 0x000164000c1e1920 */
.L_x_45:
[----:B------:R-:W-:Y:S05]  /*3fc0*/  BSYNC B1 ;  /* 0x0000000000017941 */ /* 0x000fea0003800000 */
.L_x_44:
[----:B-----5:R-:W-:Y:S01]  /*3fd0*/  LOP3.LUT R58, R103, 0xffffe000, RZ, 0xc0, !PT ;  /* 0xffffe000673a7812 */ /* 0x020fe200078ec0ff */
[----:B------:R-:W-:Y:S01]  /*3fe0*/  BSSY B1, `(.L_x_46) ;  /* 0x000000c000017945 */ /* 0x000fe20003800000 */
[----:B------:R-:W-:Y:S02]  /*3ff0*/  IADD3 R121, P0, R112, 0x80, RZ ;  /* 0x0000008070797810 */ /* 0x000fe40007f1e0ff */
[----:B------:R-:W-:Y:S01]  /*4000*/  ISETP.GT.AND P2, PT, R4, 0x10, PT ;  /* 0x000000100400780c */ /* 0x000fe20003f44270 */
[----:B------:R-:W-:Y:S02]  /*4010*/  FMUL R58, R58, R91 ;  /* 0x0000005b3a3a7220 */ /* 0x000fe40000400000 */
[----:B------:R-:W-:Y:S01]  /*4020*/  IMAD.X R113, RZ, RZ, R113, P0 ;  /* 0x000000ffff717224 */ /* 0x000fe200000e0671 */
[----:B------:R-:W-:Y:S01]  /*4030*/  ISETP.GT.AND P0, PT, R3, RZ, P2 ;  /* 0x000000ff0300720c */ /* 0x000fe20001704270 */
[----:B------:R-:W-:Y:S01]  /*4040*/  FFMA R63, R63, R90, R58 ;  /* 0x0000005a3f3f7223 */ /* 0x000fe2000000003a */
[----:B------:R-:W-:-:S04]  /*4050*/  P2R R112, PR, RZ, 0x4 ;  /* 0x00000004ff707803 */ /* 0x000fc80000000000 */
[----:B------:R-:W-:-:S05]  /*4060*/  F2FP.TF32.F32.PACK_B R63, R63 ;  /* 0x0000003fff3f723e */ /* 0x000fca00024050ff */
[----:B------:R0:W-:Y:S02]  /*4070*/  @P1 STG.E desc[UR40][R110.64+0x24], R63 ;  /* 0x0000243f6e001986 */ /* 0x0001e4000c101928 */
[----:B------:R-:W-:Y:S05]  /*4080*/  @!P0 BRA `(.L_x_47) ;  /* 0x0000000000048947 */ /* 0x000fea0003800000 */
[----:B------:R0:W5:Y:S02]  /*4090*/  LDG.E.LTC128B R103, desc[UR40][R6.64+0x40] ;  /* 0x0000402806677981 */ /* 0x000164000c1e1920 */
.L_x_47:
[----:B------:R-:W-:Y:S05]  /*40a0*/  BSYNC B1 ;  /* 0x0000000000017941 */ /* 0x000fea0003800000 */
.L_x_46:
[----:B-----5:R-:W-:Y:S01]  /*40b0*/  LOP3.LUT R58, R103, 0xffffe000, RZ, 0xc0, !PT ;  /* 0xffffe000673a7812 */ /* 0x020fe200078ec0ff */
[-C--:B------:R-:W-:Y:S01]  /*40c0*/  IMAD R60, R113, R108.reuse, RZ ;  /* 0x0000006c713c7224 */ /* 0x080fe200078e02ff */
[----:B------:R-:W-:Y:S01]  /*40d0*/  ISETP.GT.AND P1, PT, R4, 0x11, PT ;  /* 0x000000110400780c */ /* 0x000fe20003f24270 */
[----:B------:R-:W-:Y:S02]  /*40e0*/  BSSY B1, `(.L_x_48) ;  /* 0x0000020000017945 */ /* 0x000fe40003800000 */
[----:B0-----:R-:W-:Y:S01]  /*40f0*/  FMUL R59, R58, R91 ;  /* 0x0000005b3a3b7220 */ /* 0x001fe20000400000 */
[C---:B------:R-:W-:Y:S02]  /*4100*/  IMAD R107, R121.reuse, R109, R60 ;  /* 0x0000006d796b7224 */ /* 0x040fe400078e023c */
[----:B------:R-:W-:-:S04]  /*4110*/  IMAD.WIDE.U32 R60, R121, R108, R10 ;  /* 0x0000006c793c7225 */ /* 0x000fc800078e000a */
[----:B------:R-:W-:Y:S01]  /*4120*/  FFMA R113, R64, R90, R59 ;  /* 0x0000005a40717223 */ /* 0x000fe2000000003b */
[----:B------:R-:W-:-:S04]  /*4130*/  IMAD.IADD R61, R107, 0x1, R61 ;  /* 0x000000016b3d7824 */ /* 0x000fc800078e023d */
[----:B------:R-:W-:Y:S01]  /*4140*/  F2FP.TF32.F32.PACK_B R113, R113 ;  /* 0x00000071ff71723e */ /* 0x000fe200024050ff */
[----:B------:R-:W-:-:S04]  /*4150*/  IMAD.WIDE.U32 R58, R121, R108, R104 ;  /* 0x0000006c793a7225 */ /* 0x000fc800078e0068 */
[----:B------:R0:W-:Y:S01]  /*4160*/  @P0 STG.E desc[UR40][R20.64+0x40], R113 ;  /* 0x0000407114000986 */ /* 0x0001e2000c101928 */
[----:B------:R-:W-:Y:S01]  /*4170*/  IMAD.WIDE.U32 R62, R23, R14, R60 ;  /* 0x0000000e173e7225 */ /* 0x000fe200078e003c */
[----:B------:R-:W-:-:S03]  /*4180*/  LEA R60, P0, R58, R12, 0x2 ;  /* 0x0000000c3a3c7211 */ /* 0x000fc600078010ff */
[----:B------:R-:W-:Y:S02]  /*4190*/  IMAD.IADD R59, R59, 0x1, R107 ;  /* 0x000000013b3b7824 */ /* 0x000fe400078e026b */
[----:B------:R-:W-:-:S03]  /*41a0*/  IMAD.WIDE.U32 R108, R121, R108, R114 ;  /* 0x0000006c796c7225 */ /* 0x000fc600078e0072 */
[----:B------:R-:W-:Y:S01]  /*41b0*/  LEA.HI.X R61, R58, R13, R59, 0x2, P0 ;  /* 0x0000000d3a3d7211 */ /* 0x000fe200000f143b */
[----:B------:R-:W-:Y:S01]  /*41c0*/  IMAD.IADD R59, R125, 0x1, R63 ;  /* 0x000000017d3b7824 */ /* 0x000fe200078e023f */
[----:B------:R-:W-:Y:S01]  /*41d0*/  LEA R58, P0, R62, R12, 0x2 ;  /* 0x0000000c3e3a7211 */ /* 0x000fe200078010ff */
[----:B------:R-:W-:-:S03]  /*41e0*/  IMAD.IADD R107, R107, 0x1, R109 ;  /* 0x000000016b6b7824 */ /* 0x000fc600078e026d */
[----:B------:R-:W-:Y:S02]  /*41f0*/  LEA.HI.X R59, R62, R13, R59, 0x2, P0 ;  /* 0x0000000d3e3b7211 */ /* 0x000fe400000f143b */
[----:B------:R-:W-:-:S05]  /*4200*/  IADD3 R106, P0, R106, R108, RZ ;  /* 0x0000006c6a6a7210 */ /* 0x000fca0007f1e0ff */
[----:B------:R-:W-:Y:S01]  /*4210*/  IMAD.X R104, R107, 0x1, R105, P0 ;  /* 0x000000016b687824 */ /* 0x000fe200000e0669 */
[----:B------:R-:W-:-:S05]  /*4220*/  IADD3 R62, P0, R10, R108, RZ ;  /* 0x0000006c0a3e7210 */ /* 0x000fca0007f1e0ff */
[----:B------:R-:W-:Y:S01]  /*4230*/  IMAD.X R63, R11, 0x1, R107, P0 ;  /* 0x000000010b3f7824 */ /* 0x000fe200000e066b */
[----:B------:R-:W-:Y:S01]  /*4240*/  LEA R10, P0, R106, R12, 0x2 ;  /* 0x0000000c6a0a7211 */ /* 0x000fe200078010ff */
[----:B------:R-:W-:-:S03]  /*4250*/  IMAD.WIDE.U32 R62, R23, R14, R62 ;  /* 0x0000000e173e7225 */ /* 0x000fc600078e003e */
[----:B------:R-:W-:Y:S02]  /*4260*/  LEA.HI.X R11, R106, R13, R104, 0x2, P0 ;  /* 0x0000000d6a0b7211 */ /* 0x000fe400000f1468 */
[----:B------:R-:W-:Y:S01]  /*4270*/  P2R R104, PR, RZ, 0x2 ;  /* 0x00000002ff687803 */ /* 0x000fe20000000000 */
[----:B------:R-:W-:Y:S01]  /*4280*/  IMAD.IADD R14, R125, 0x1, R63 ;  /* 0x000000017d0e7824 */ /* 0x000fe200078e023f */
[----:B------:R-:W-:-:S04]  /*4290*/  LEA R12, P0, R62, R12, 0x2 ;  /* 0x0000000c3e0c7211 */ /* 0x000fc800078010ff */
[----:B------:R-:W-:Y:S02]  /*42a0*/  LEA.HI.X R13, R62, R13, R14, 0x2, P0 ;  /* 0x0000000d3e0d7211 */ /* 0x000fe400000f140e */
[----:B------:R-:W-:-:S13]  /*42b0*/  ISETP.GT.AND P0, PT, R3, RZ, P1 ;  /* 0x000000ff0300720c */ /* 0x000fda0000f04270 */
[----:B0-----:R-:W-:Y:S05]  /*42c0*/  @!P0 BRA `(.L_x_49) ;  /* 0x0000000000048947 */ /* 0x001fea0003800000 */
[----:B------:R0:W5:Y:S02]  /*42d0*/  LDG.E.LTC128B R103, desc[UR40][R6.64+0x44] ;  /* 0x0000442806677981 */ /* 0x000164000c1e1920 */
.L_x_49:
[----:B------:R-:W-:Y:S05]  /*42e0*/  BSYNC B1 ;  /* 0x0000000000017941 */ /* 0x000fea0003800000 */
.L_x_48:
[----:B-----5:R-:W-:Y:S01]  /*42f0*/  LOP3.LUT R14, R103, 0xffffe000, RZ, 0xc0, !PT ;  /* 0xffffe000670e7812 */ /* 0x020fe200078ec0ff */
[----:B------:R-:W-:Y:S04]  /*4300*/  BSSY B1, `(.L_x_50) ;  /* 0x0000008000017945 */ /* 0x000fe80003800000 */
[----:B------:R-:W-:-:S04]  /*4310*/  FMUL R14, R14, R91 ;  /* 0x0000005b0e0e7220 */ /* 0x000fc80000400000 */
[----:B------:R-:W-:-:S05]  /*4320*/  FFMA R65, R65, R90, R14 ;  /* 0x0000005a41417223 */ /* 0x000fca000000000e */
[----:B------:R-:W-:-:S05]  /*4330*/  F2FP.TF32.F32.PACK_B R65, R65 ;  /* 0x00000041ff41723e */ /* 0x000fca00024050ff */
[----:B------:R0:W-:Y:S01]  /*4340*/  @P0 STG.E desc[UR40][R20.64+0x44], R65 ;  /* 0x0000444114000986 */ /* 0x0001e2000c101928 */
[----:B------:R-:W-:-:S13]  /*4350*/  ISETP.GT.AND P0, PT, R3, 0x8, P2 ;  /* 0x000000080300780c */ /* 0x000fda0001704270 */
[----:B0-----:R-:W-:Y:S05]  /*4360*/  @!P0 BRA `(.L_x_51) ;  /* 0x0000000000048947 */ /* 0x001fea0003800000 */
[----:B------:R0:W5:Y:S02]  /*4370*/  LDG.E.LTC128B R103, desc[UR40][R56.64+0x40] ;  /* 0x0000402838677981 */ /* 0x000164000c1e1920 */
.L_x_51:
[----:B------:R-:W-:Y:S05]  /*4380*/  BSYNC B1 ;  /* 0x0000000000017941 */ /* 0x000fea0003800000 */
.L_x_50:
        /* <DEDUP_REMOVED lines=9> */
.L_x_53:
[----:B------:R-:W-:Y:S05]  /*4420*/  BSYNC B1 ;  /* 0x0000000000017941 */ /* 0x000fea0003800000 */
.L_x_52:
[----:B-----5:R-:W-:Y:S01]  /*4430*/  LOP3.LUT R14, R103, 0xffffe000, RZ, 0xc0, !PT ;  /* 0xffffe000670e7812 */ /* 0x020fe200078ec0ff */
[----:B------:R-:W-:Y:S01]  /*4440*/  BSSY B1, `(.L_x_54) ;  /* 0x000000a000017945 */ /* 0x000fe20003800000 */
[----:B------:R-:W-:-:S03]  /*4450*/  ISETP.GT.AND P2, PT, R4, 0x18, PT ;  /* 0x000000180400780c */ /* 0x000fc60003f44270 */
[----:B------:R-:W-:Y:S01]  /*4460*/  FMUL R14, R14, R91 ;  /* 0x0000005b0e0e7220 */ /* 0x000fe20000400000 */
[----:B------:R-:W-:-:S03]  /*4470*/  P2R R66, PR, RZ, 0x4 ;  /* 0x00000004ff427803 */ /* 0x000fc60000000000 */
[----:B------:R-:W-:-:S05]  /*4480*/  FFMA R67, R67, R90, R14 ;  /* 0x0000005a43437223 */ /* 0x000fca000000000e */
[----:B------:R-:W-:-:S05]  /*4490*/  F2FP.TF32.F32.PACK_B R67, R67 ;  /* 0x00000043ff43723e */ /* 0x000fca00024050ff */
[----:B------:R0:W-:Y:S01]  /*44a0*/  @P0 STG.E desc[UR40][R110.64+0x44], R67 ;  /* 0x000044436e000986 */ /* 0x0001e2000c101928 */
[----:B------:R-:W-:-:S13]  /*44b0*/  ISETP.GT.AND P0, PT, R3, RZ, P2 ;  /* 0x000000ff0300720c */ /* 0x000fda0001704270 */
[----:B0-----:R-:W-:Y:S05]  /*44c0*/  @!P0 BRA `(.L_x_55) ;  /* 0x0000000000048947 */ /* 0x001fea0003800000 */
[----:B------:R0:W5:Y:S02]  /*44d0*/  LDG.E.LTC128B R103, desc[UR40][R6.64+0x60] ;  /* 0x0000602806677981 */ /* 0x000164000c1e1920 */
.L_x_55:
[----:B------:R-:W-:Y:S05]  /*44e0*/  BSYNC B1 ;  /* 0x0000000000017941 */ /* 0x000fea0003800000 */
.L_x_54:
        /* <DEDUP_REMOVED lines=11> */
.L_x_57:
[----:B------:R-:W-:Y:S05]  /*45a0*/  BSYNC B1 ;  /* 0x0000000000017941 */ /* 0x000fea0003800000 */
.L_x_56:
        /* <DEDUP_REMOVED lines=9> */
.L_x_59:
[----:B------:R-:W-:Y:S05]  /*4640*/  BSYNC B1 ;  /* 0x0000000000017941 */ /* 0x000fea0003800000 */
.L_x_58:
        /* <DEDUP_REMOVED lines=9> */
.L_x_61:
[----:B------:R-:W-:Y:S05]  /*46e0*/  BSYNC B1 ;  /* 0x0000000000017941 */ /* 0x000fea0003800000 */
.L_x_60:
        /* <DEDUP_REMOVED lines=11> */
.L_x_63:
[----:B------:R-:W-:Y:S05]  /*47a0*/  BSYNC B1 ;  /* 0x0000000000017941 */ /* 0x000fea0003800000 */
.L_x_62:
        /* <DEDUP_REMOVED lines=11> */
.L_x_65:
[----:B------:R-:W-:Y:S05]  /*4860*/  BSYNC B1 ;  /* 0x0000000000017941 */ /* 0x000fea0003800000 */
.L_x_64:
        /* <DEDUP_REMOVED lines=9> */
.L_x_67:
[----:B------:R-:W-:Y:S05]  /*4900*/  BSYNC B1 ;  /* 0x0000000000017941 */ /* 0x000fea0003800000 */
.L_x_66:
        /* <DEDUP_REMOVED lines=9> */
.L_x_69:
[----:B------:R-:W-:Y:S05]  /*49a0*/  BSYNC B1 ;  /* 0x0000000000017941 */ /* 0x000fea0003800000 */
.L_x_68:
        /* <DEDUP_REMOVED lines=11> */
.L_x_71:
[----:B------:R-:W-:Y:S05]  /*4a60*/  BSYNC B1 ;  /* 0x0000000000017941 */ /* 0x000fea0003800000 */
.L_x_70:
        /* <DEDUP_REMOVED lines=11> */
.L_x_73:
[----:B------:R-:W-:Y:S05]  /*4b20*/  BSYNC B1 ;  /* 0x0000000000017941 */ /* 0x000fea0003800000 */
.L_x_72:
        /* <DEDUP_REMOVED lines=9> */
.L_x_75:
[----:B------:R-:W-:Y:S05]  /*4bc0*/  BSYNC B1 ;  /* 0x0000000000017941 */ /* 0x000fea0003800000 */
.L_x_74:
        /* <DEDUP_REMOVED lines=9> */
.L_x_77:
[----:B------:R-:W-:Y:S05]  /*4c60*/  BSYNC B1 ;  /* 0x0000000000017941 */ /* 0x000fea0003800000 */
.L_x_76:
[----:B-----5:R-:W-:Y:S01]  /*4c70*/  LOP3.LUT R14, R103, 0xffffe000, RZ, 0xc0, !PT ;  /* 0xffffe000670e7812 */ /* 0x020fe200078ec0ff */
[----:B------:R-:W-:Y:S01]  /*4c80*/  BSSY B1, `(.L_x_78) ;  /* 0x0000009000017945 */ /* 0x000fe20003800000 */
[----:B------:R-:W-:-:S03]  /*4c90*/  ISETP.GT.AND P3, PT, R4, 0x30, PT ;  /* 0x000000300400780c */ /* 0x000fc60003f64270 */
[----:B------:R-:W-:-:S04]  /*4ca0*/  FMUL R14, R14, R91 ;  /* 0x0000005b0e0e7220 */ /* 0x000fc80000400000 */
[----:B------:R-:W-:-:S05]  /*4cb0*/  FFMA R79, R79, R90, R14 ;  /* 0x0000005a4f4f7223 */ /* 0x000fca000000000e */
[----:B------:R-:W-:-:S05]  /*4cc0*/  F2FP.TF32.F32.PACK_B R79, R79 ;  /* 0x0000004fff4f723e */ /* 0x000fca00024050ff */
[----:B------:R0:W-:Y:S01]  /*4cd0*/  @P0 STG.E desc[UR40][R110.64+0xa4], R79 ;  /* 0x0000a44f6e000986 */ /* 0x0001e2000c101928 */
[----:B------:R-:W-:-:S13]  /*4ce0*/  ISETP.GT.AND P0, PT, R3, RZ, P3 ;  /* 0x000000ff0300720c */ /* 0x000fda0001f04270 */
[----:B0-----:R-:W-:Y:S05]  /*4cf0*/  @!P0 BRA `(.L_x_79) ;  /* 0x0000000000048947 */ /* 0x001fea0003800000 */
[----:B------:R0:W5:Y:S02]  /*4d00*/  LDG.E.LTC128B R103, desc[UR40][R6.64+0xc0] ;  /* 0x0000c02806677981 */ /* 0x000164000c1e1920 */
.L_x_79:
[----:B------:R-:W-:Y:S05]  /*4d10*/  BSYNC B1 ;  /* 0x0000000000017941 */ /* 0x000fea0003800000 */
.L_x_78:
        /* <DEDUP_REMOVED lines=10> */
.L_x_81:
[----:B------:R-:W-:Y:S05]  /*4dc0*/  BSYNC B1 ;  /* 0x0000000000017941 */ /* 0x000fea0003800000 */
.L_x_80:
        /* <DEDUP_REMOVED lines=9> */
.L_x_83:
[----:B------:R-:W-:Y:S05]  /*4e60*/  BSYNC B1 ;  /* 0x0000000000017941 */ /* 0x000fea0003800000 */
.L_x_82:
        /* <DEDUP_REMOVED lines=9> */
.L_x_85:
[----:B------:R-:W-:Y:S05]  /*4f00*/  BSYNC B1 ;  /* 0x0000000000017941 */ /* 0x000fea0003800000 */
.L_x_84:
        /* <DEDUP_REMOVED lines=10> */
.L_x_87:
[----:B------:R-:W-:Y:S05]  /*4fb0*/  BSYNC B1 ;  /* 0x0000000000017941 */ /* 0x000fea0003800000 */
.L_x_86:
[----:B-----5:R-:W-:Y:S01]  /*4fc0*/  LOP3.LUT R14, R103, 0xffffe000, RZ, 0xc0, !PT ;  /* 0xffffe000670e7812 */ /* 0x020fe200078ec0ff */
[----:B------:R-:W-:Y:S04]  /*4fd0*/  BSSY B1, `(.L_x_88) ;  /* 0x000000f000017945 */ /* 0x000fe80003800000 */
[----:B------:R-:W-:-:S04]  /*4fe0*/  FMUL R23, R14, R91 ;  /* 0x0000005b0e177220 */ /* 0x000fc80000400000 */
[----:B------:R-:W-:-:S05]  /*4ff0*/  FFMA R23, R84, R90, R23 ;  /* 0x0000005a54177223 */ /* 0x000fca0000000017 */
[----:B------:R-:W-:-:S05]  /*5000*/  F2FP.TF32.F32.PACK_B R23, R23 ;  /* 0x00000017ff17723e */ /* 0x000fca00024050ff */
[----:B------:R0:W-:Y:S01]  /*5010*/  @P0 STG.E desc[UR40][R20.64+0xe0], R23 ;  /* 0x0000e01714000986 */ /* 0x0001e2000c101928 */
[----:B------:R-:W-:-:S05]  /*5020*/  IADD3 R62, P0, R15, R110, RZ ;  /* 0x0000006e0f3e7210 */ /* 0x000fca0007f1e0ff */
[----:B------:R-:W-:Y:S01]  /*5030*/  IMAD.X R63, R5, 0x1, R111, P0 ;  /* 0x00000001053f7824 */ /* 0x000fe200000e066f */
[----:B------:R-:W-:-:S05]  /*5040*/  IADD3 R64, P0, R15, R110, RZ ;  /* 0x0000006e0f407210 */ /* 0x000fca0007f1e0ff */
[----:B------:R-:W-:Y:S01]  /*5050*/  IMAD.X R65, R5, 0x1, R111, P0 ;  /* 0x0000000105417824 */ /* 0x000fe200000e066f */
[----:B------:R-:W-:-:S05]  /*5060*/  IADD3 R14, P0, R15, R20, RZ ;  /* 0x000000140f0e7210 */ /* 0x000fca0007f1e0ff */
[----:B------:R-:W-:Y:S01]  /*5070*/  IMAD.X R15, R5, 0x1, R21, P0 ;  /* 0x00000001050f7824 */ /* 0x000fe200000e0615 */
[----:B------:R-:W-:-:S04]  /*5080*/  ISETP.GT.AND P0, PT, R4, 0x39, PT ;  /* 0x000000390400780c */ /* 0x000fc80003f04270 */
[----:B------:R-:W-:-:S13]  /*5090*/  ISETP.GT.AND P4, PT, R3, RZ, P0 ;  /* 0x000000ff0300720c */ /* 0x000fda0000784270 */
[----:B0-----:R-:W-:Y:S05]  /*50a0*/  @!P4 BRA `(.L_x_89) ;  /* 0x000000000004c947 */ /* 0x001fea0003800000 */
[----:B------:R0:W5:Y:S02]  /*50b0*/  LDG.E.LTC128B R103, desc[UR40][R6.64+0xe4] ;  /* 0x0000e42806677981 */ /* 0x000164000c1e1920 */
.L_x_89:
[----:B------:R-:W-:Y:S05]  /*50c0*/  BSYNC B1 ;  /* 0x0000000000017941 */ /* 0x000fea0003800000 */
.L_x_88:
        /* <DEDUP_REMOVED lines=9> */
.L_x_91:
[----:B------:R-:W-:Y:S05]  /*5160*/  BSYNC B1 ;  /* 0x0000000000017941 */ /* 0x000fea0003800000 */
.L_x_90:
        /* <DEDUP_REMOVED lines=9> */
.L_x_93:
[----:B------:R-:W-:Y:S05]  /*5200*/  BSYNC B1 ;  /* 0x0000000000017941 */ /* 0x000fea0003800000 */
.L_x_92:
[----:B-----5:R-:W-:-:S05]  /*5210*/  LOP3.LUT R4, R103, 0xffffe000, RZ, 0xc0, !PT ;  /* 0xffffe00067047812 */ /* 0x020fca00078ec0ff */
[----:B------:R-:W-:-:S04]  /*5220*/  FMUL R4, R4, R91 ;  /* 0x0000005b04047220 */ /* 0x000fc80000400000 */
[----:B------:R-:W-:-:S05]  /*5230*/  FFMA R87, R87, R90, R4 ;  /* 0x0000005a57577223 */ /* 0x000fca0000000004 */
[----:B------:R-:W-:-:S05]  /*5240*/  F2FP.TF32.F32.PACK_B R87, R87 ;  /* 0x00000057ff57723e */ /* 0x000fca00024050ff */
[----:B------:R0:W-:Y:S01]  /*5250*/  @P4 STG.E desc[UR40][R110.64+0xe4], R87 ;  /* 0x0000e4576e004986 */ /* 0x0001e2000c101928 */
[----:B------:R-:W-:-:S13]  /*5260*/  ISETP.GT.AND P4, PT, R3, 0x80, P6 ;  /* 0x000000800300780c */ /* 0x000fda0003784270 */
[----:B------:R-:W2:Y:S01]  /*5270*/  @P4 LDG.E.LTC128B R103, desc[UR40][R60.64] ;  /* 0x000000283c674981 */ /* 0x000ea2000c1e1920 */
[----:B------:R-:W-:Y:S01]  /*5280*/  BSSY B1, `(.L_x_94) ;  /* 0x000000a000017945 */ /* 0x000fe20003800000 */
[----:B--2---:R-:W-:-:S05]  /*5290*/  LOP3.LUT R4, R103, 0xffffe000, RZ, 0xc0, !PT ;  /* 0xffffe00067047812 */ /* 0x004fca00078ec0ff */
[----:B------:R-:W-:-:S04]  /*52a0*/  FMUL R5, R4, R91 ;  /* 0x0000005b04057220 */ /* 0x000fc80000400000 */
[----:B------:R-:W-:-:S05]  /*52b0*/  FFMA R5, R24, R90, R5 ;  /* 0x0000005a18057223 */ /* 0x000fca0000000005 */
[----:B------:R-:W-:-:S05]  /*52c0*/  F2FP.TF32.F32.PACK_B R5, R5 ;  /* 0x00000005ff05723e */ /* 0x000fca00024050ff */
[----:B------:R0:W-:Y:S01]  /*52d0*/  @P4 STG.E desc[UR40][R14.64], R5 ;  /* 0x000000050e004986 */ /* 0x0001e2000c101928 */
[----:B------:R-:W-:-:S04]  /*52e0*/  ISETP.NE.AND P4, PT, R119, RZ, PT ;  /* 0x000000ff7700720c */ /* 0x000fc80003f85270 */
[----:B------:R-:W-:-:S13]  /*52f0*/  ISETP.GT.AND P4, PT, R3, 0x80, P4 ;  /* 0x000000800300780c */ /* 0x000fda0002784270 */
[----:B0-----:R-:W-:Y:S05]  /*5300*/  @!P4 BRA `(.L_x_95) ;  /* 0x000000000004c947 */ /* 0x001fea0003800000 */
[----:B------:R0:W5:Y:S02]  /*5310*/  LDG.E.LTC128B R103, desc[UR40][R58.64+0x4] ;  /* 0x000004283a677981 */ /* 0x000164000c1e1920 */
.L_x_95:
[----:B------:R-:W-:Y:S05]  /*5320*/  BSYNC B1 ;  /* 0x0000000000017941 */ /* 0x000fea0003800000 */
.L_x_94:
[----:B-----5:R-:W-:Y:S01]  /*5330*/  LOP3.LUT R4, R103, 0xffffe000, RZ, 0xc0, !PT ;  /* 0xffffe00067047812 */ /* 0x020fe200078ec0ff */
[----:B------:R-:W-:Y:S01]  /*5340*/  @P4 IMAD.MOV.U32 R5, RZ, RZ, R15 ;  /* 0x000000ffff054224 */ /* 0x000fe200078e000f */
[----:B------:R-:W-:Y:S01]  /*5350*/  ISETP.GT.AND P6, PT, R3, 0x88, P6 ;  /* 0x000000880300780c */ /* 0x000fe200037c4270 */
[----:B------:R-:W-:Y:S02]  /*5360*/  BSSY B1, `(.L_x_96) ;  /* 0x0000008000017945 */ /* 0x000fe40003800000 */
[----:B------:R-:W-:-:S04]  /*5370*/  FMUL R4, R4, R91 ;  /* 0x0000005b04047220 */ /* 0x000fc80000400000 */
[----:B------:R-:W-:Y:S01]  /*5380*/  FFMA R25, R25, R90, R4 ;  /* 0x0000005a19197223 */ /* 0x000fe20000000004 */
[----:B------:R-:W-:-:S04]  /*5390*/  @P4 IMAD.MOV.U32 R4, RZ, RZ, R14 ;  /* 0x000000ffff044224 */ /* 0x000fc800078e000e */
[----:B------:R-:W-:-:S05]  /*53a0*/  F2FP.TF32.F32.PACK_B R25, R25 ;  /* 0x00000019ff19723e */ /* 0x000fca00024050ff */
[----:B------:R2:W-:Y:S01]  /*53b0*/  @P4 STG.E desc[UR40][R4.64+0x4], R25 ;  /* 0x0000041904004986 */ /* 0x0005e2000c101928 */
[----:B------:R-:W-:Y:S05]  /*53c0*/  @!P6 BRA `(.L_x_97) ;  /* 0x000000000004e947 */ /* 0x000fea0003800000 */
[----:B------:R0:W5:Y:S02]  /*53d0*/  LDG.E.LTC128B R103, desc[UR40][R10.64] ;  /* 0x000000280a677981 */ /* 0x000164000c1e1920 */
.L_x_97:
[----:B------:R-:W-:Y:S05]  /*53e0*/  BSYNC B1 ;  /* 0x0000000000017941 */ /* 0x000fea0003800000 */
.L_x_96:
[----:B--2--5:R-:W-:Y:S01]  /*53f0*/  LOP3.LUT R4, R103, 0xffffe000, RZ, 0xc0, !PT ;  /* 0xffffe00067047812 */ /* 0x024fe200078ec0ff */
[----:B------:R-:W-:Y:S01]  /*5400*/  BSSY B1, `(.L_x_98) ;  /* 0x0000009000017945 */ /* 0x000fe20003800000 */
[----:B------:R-:W-:-:S03]  /*5410*/  ISETP.NE.AND P4, PT, R119, RZ, PT ;  /* 0x000000ff7700720c */ /* 0x000fc60003f85270 */
[----:B------:R-:W-:Y:S01]  /*5420*/  FMUL R5, R4, R91 ;  /* 0x0000005b04057220 */ /* 0x000fe20000400000 */
[----:B------:R-:W-:-:S03]  /*5430*/  ISETP.GT.AND P4, PT, R3, 0x88, P4 ;  /* 0x000000880300780c */ /* 0x000fc60002784270 */
[----:B------:R-:W-:-:S05]  /*5440*/  FFMA R5, R26, R90, R5 ;  /* 0x0000005a1a057223 */ /* 0x000fca0000000005 */
[----:B------:R-:W-:-:S05]  /*5450*/  F2FP.TF32.F32.PACK_B R5, R5 ;  /* 0x00000005ff05723e */ /* 0x000fca00024050ff */
[----:B------:R2:W-:Y:S01]  /*5460*/  @P6 STG.E desc[UR40][R62.64], R5 ;  /* 0x000000053e006986 */ /* 0x0005e2000c101928 */
[----:B------:R-:W-:Y:S05]  /*5470*/  @!P4 BRA `(.L_x_99) ;  /* 0x000000000004c947 */ /* 0x000fea0003800000 */
[----:B------:R0:W5:Y:S02]  /*5480*/  LDG.E.LTC128B R103, desc[UR40][R12.64+0x4] ;  /* 0x000004280c677981 */ /* 0x000164000c1e1920 */
.L_x_99:
[----:B------:R-:W-:Y:S05]  /*5490*/  BSYNC B1 ;  /* 0x0000000000017941 */ /* 0x000fea0003800000 */
.L_x_98:
[----:B-----5:R-:W-:Y:S01]  /*54a0*/  LOP3.LUT R4, R103, 0xffffe000, RZ, 0xc0, !PT ;  /* 0xffffe00067047812 */ /* 0x020fe200078ec0ff */
[----:B------:R-:W-:Y:S01]  /*54b0*/  BSSY B1, `(.L_x_100) ;  /* 0x0000009000017945 */ /* 0x000fe20003800000 */
[----:B------:R-:W-:-:S03]  /*54c0*/  ISETP.NE.AND P6, PT, R116, RZ, PT ;  /* 0x000000ff7400720c */ /* 0x000fc60003fc5270 */
[----:B------:R-:W-:-:S04]  /*54d0*/  FMUL R4, R4, R91 ;  /* 0x0000005b04047220 */ /* 0x000fc80000400000 */
[----:B------:R-:W-:-:S05]  /*54e0*/  FFMA R27, R27, R90, R4 ;  /* 0x0000005a1b1b7223 */ /* 0x000fca0000000004 */
[----:B------:R-:W-:-:S05]  /*54f0*/  F2FP.TF32.F32.PACK_B R27, R27 ;  /* 0x0000001bff1b723e */ /* 0x000fca00024050ff */
[----:B------:R0:W-:Y:S01]  /*5500*/  @P4 STG.E desc[UR40][R64.64+0x4], R27 ;  /* 0x0000041b40004986 */ /* 0x0001e2000c101928 */
[----:B------:R-:W-:-:S13]  /*5510*/  ISETP.GT.AND P4, PT, R3, 0x80, P6 ;  /* 0x000000800300780c */ /* 0x000fda0003784270 */
[----:B0-----:R-:W-:Y:S05]  /*5520*/  @!P4 BRA `(.L_x_101) ;  /* 0x000000000004c947 */ /* 0x001fea0003800000 */
[----:B------:R0:W5:Y:S02]  /*5530*/  LDG.E.LTC128B R103, desc[UR40][R58.64+0x20] ;  /* 0x000020283a677981 */ /* 0x000164000c1e1920 */
.L_x_101:
[----:B------:R-:W-:Y:S05]  /*5540*/  BSYNC B1 ;  /* 0x0000000000017941 */ /* 0x000fea0003800000 */
.L_x_100:
[----:B-----5:R-:W-:Y:S01]  /*5550*/  LOP3.LUT R4, R103, 0xffffe000, RZ, 0xc0, !PT ;  /* 0xffffe00067047812 */ /* 0x020fe200078ec0ff */
[----:B------:R-:W-:Y:S01]  /*5560*/  BSSY B1, `(.L_x_102) ;  /* 0x000000b000017945 */ /* 0x000fe20003800000 */
[----:B------:R-:W-:-:S03]  /*5570*/  ISETP.NE.AND P6, PT, R117, RZ, PT ;  /* 0x000000ff7500720c */ /* 0x000fc60003fc5270 */
[----:B--2---:R-:W-:Y:S01]  /*5580*/  FMUL R5, R4, R91 ;  /* 0x0000005b04057220 */ /* 0x004fe20000400000 */
[----:B------:R-:W-:-:S03]  /*5590*/  @P4 IMAD.MOV.U32 R4, RZ, RZ, R14 ;  /* 0x000000ffff044224 */ /* 0x000fc600078e000e */
[----:B-1-34-:R-:W-:Y:S01]  /*55a0*/  FFMA R7, R28, R90, R5 ;  /* 0x0000005a1c077223 */ /* 0x01afe20000000005 */
[----:B------:R-:W-:-:S04]  /*55b0*/  @P4 IMAD.MOV.U32 R5, RZ, RZ, R15 ;  /* 0x000000ffff054224 */ /* 0x000fc800078e000f */
[----:B------:R-:W-:-:S05]  /*55c0*/  F2FP.TF32.F32.PACK_B R7, R7 ;  /* 0x00000007ff07723e */ /* 0x000fca00024050ff */
[----:B------:R1:W-:Y:S01]  /*55d0*/  @P4 STG.E desc[UR40][R4.64+0x20], R7 ;  /* 0x0000200704004986 */ /* 0x0003e2000c101928 */
[----:B------:R-:W-:-:S13]  /*55e0*/  ISETP.GT.AND P4, PT, R3, 0x80, P6 ;  /* 0x000000800300780c */ /* 0x000fda0003784270 */
[----:B-1----:R-:W-:Y:S05]  /*55f0*/  @!P4 BRA `(.L_x_103) ;  /* 0x000000000004c947 */ /* 0x002fea0003800000 */
[----:B------:R1:W5:Y:S02]  /*5600*/  LDG.E.LTC128B R103, desc[UR40][R58.64+0x24] ;  /* 0x000024283a677981 */ /* 0x000364000c1e1920 */
.L_x_103:
[----:B------:R-:W-:Y:S05]  /*5610*/  BSYNC B1 ;  /* 0x0000000000017941 */ /* 0x000fea0003800000 */
.L_x_102:
[----:B-----5:R-:W-:Y:S01]  /*5620*/  LOP3.LUT R4, R103, 0xffffe000, RZ, 0xc0, !PT ;  /* 0xffffe00067047812 */ /* 0x020fe200078ec0ff */
[----:B------:R-:W-:Y:S01]  /*5630*/  @P4 IMAD.MOV.U32 R5, RZ, RZ, R15 ;  /* 0x000000ffff054224 */ /* 0x000fe200078e000f */
[----:B------:R-:W-:Y:S03]  /*5640*/  BSSY B1, `(.L_x_104) ;  /* 0x000000a000017945 */ /* 0x000fe60003800000 */
[----:B------:R-:W-:-:S04]  /*5650*/  FMUL R4, R4, R91 ;  /* 0x0000005b04047220 */ /* 0x000fc80000400000 */
[----:B------:R-:W-:Y:S01]  /*5660*/  FFMA R29, R29, R90, R4 ;  /* 0x0000005a1d1d7223 */ /* 0x000fe20000000004 */
[----:B------:R-:W-:-:S04]  /*5670*/  @P4 IMAD.MOV.U32 R4, RZ, RZ, R14 ;  /* 0x000000ffff044224 */ /* 0x000fc800078e000e */
[----:B------:R-:W-:-:S05]  /*5680*/  F2FP.TF32.F32.PACK_B R29, R29 ;  /* 0x0000001dff1d723e */ /* 0x000fca00024050ff */
[----:B------:R2:W-:Y:S01]  /*5690*/  @P4 STG.E desc[UR40][R4.64+0x24], R29 ;  /* 0x0000241d04004986 */ /* 0x0005e2000c101928 */
[----:B------:R-:W-:-:S04]  /*56a0*/  ISETP.NE.AND P4, PT, R116, RZ, PT ;  /* 0x000000ff7400720c */ /* 0x000fc80003f85270 */
[----:B------:R-:W-:-:S13]  /*56b0*/  ISETP.GT.AND P4, PT, R3, 0x88, P4 ;  /* 0x000000880300780c */ /* 0x000fda0002784270 */
[----:B--2---:R-:W-:Y:S05]  /*56c0*/  @!P4 BRA `(.L_x_105) ;  /* 0x000000000004c947 */ /* 0x004fea0003800000 */
[----:B------:R2:W5:Y:S02]  /*56d0*/  LDG.E.LTC128B R103, desc[UR40][R12.64+0x20] ;  /* 0x000020280c677981 */ /* 0x000564000c1e1920 */
.L_x_105:
[----:B------:R-:W-:Y:S05]  /*56e0*/  BSYNC B1 ;  /* 0x0000000000017941 */ /* 0x000fea0003800000 */
.L_x_104:
[----:B-----5:R-:W-:Y:S01]  /*56f0*/  LOP3.LUT R4, R103, 0xffffe000, RZ, 0xc0, !PT ;  /* 0xffffe00067047812 */ /* 0x020fe200078ec0ff */
[----:B------:R-:W-:Y:S04]  /*5700*/  BSSY B1, `(.L_x_106) ;  /* 0x0000008000017945 */ /* 0x000fe80003800000 */
[----:B------:R-:W-:-:S04]  /*5710*/  FMUL R5, R4, R91 ;  /* 0x0000005b04057220 */ /* 0x000fc80000400000 */
[----:B------:R-:W-:-:S05]  /*5720*/  FFMA R5, R30, R90, R5 ;  /* 0x0000005a1e057223 */ /* 0x000fca0000000005 */
[----:B------:R-:W-:-:S05]  /*5730*/  F2FP.TF32.F32.PACK_B R5, R5 ;  /* 0x00000005ff05723e */ /* 0x000fca00024050ff */
[----:B------:R3:W-:Y:S01]  /*5740*/  @P4 STG.E desc[UR40][R8.64+0x20], R5 ;  /* 0x0000200508004986 */ /* 0x0007e2000c101928 */
[----:B------:R-:W-:-:S13]  /*5750*/  ISETP.GT.AND P4, PT, R3, 0x88, P6 ;  /* 0x000000880300780c */ /* 0x000fda0003784270 */
[----:B---3--:R-:W-:Y:S05]  /*5760*/  @!P4 BRA `(.L_x_107) ;  /* 0x000000000004c947 */ /* 0x008fea0003800000 */
[----:B------:R3:W5:Y:S02]  /*5770*/  LDG.E.LTC128B R103, desc[UR40][R12.64+0x24] ;  /* 0x000024280c677981 */ /* 0x000764000c1e1920 */
.L_x_107:
[----:B------:R-:W-:Y:S05]  /*5780*/  BSYNC B1 ;  /* 0x0000000000017941 */ /* 0x000fea0003800000 */
.L_x_106:
[----:B-----5:R-:W-:Y:S01]  /*5790*/  LOP3.LUT R4, R103, 0xffffe000, RZ, 0xc0, !PT ;  /* 0xffffe00067047812 */ /* 0x020fe200078ec0ff */
[----:B------:R-:W-:Y:S01]  /*57a0*/  @P4 IMAD.MOV.U32 R5, RZ, RZ, R9 ;  /* 0x000000ffff054224 */ /* 0x000fe200078e0009 */
[----:B------:R-:W-:Y:S01]  /*57b0*/  ISETP.NE.AND P6, PT, R112, RZ, PT ;  /* 0x000000ff7000720c */ /* 0x000fe20003fc5270 */
[----:B------:R-:W-:Y:S02]  /*57c0*/  BSSY B1, `(.L_x_108) ;  /* 0x0000009000017945 */ /* 0x000fe40003800000 */
[----:B------:R-:W-:-:S04]  /*57d0*/  FMUL R4, R4, R91 ;  /* 0x0000005b04047220 */ /* 0x000fc80000400000 */
[----:B------:R-:W-:Y:S01]  /*57e0*/  FFMA R31, R31, R90, R4 ;  /* 0x0000005a1f1f7223 */ /* 0x000fe20000000004 */
[----:B------:R-:W-:-:S04]  /*57f0*/  @P4 IMAD.MOV.U32 R4, RZ, RZ, R8 ;  /* 0x000000ffff044224 */ /* 0x000fc800078e0008 */
[----:B------:R-:W-:-:S05]  /*5800*/  F2FP.TF32.F32.PACK_B R31, R31 ;  /* 0x0000001fff1f723e */ /* 0x000fca00024050ff */
[----:B------:R4:W-:Y:S01]  /*5810*/  @P4 STG.E desc[UR40][R4.64+0x24], R31 ;  /* 0x0000241f04004986 */ /* 0x0009e2000c101928 */
[----:B------:R-:W-:-:S13]  /*5820*/  ISETP.GT.AND P4, PT, R3, 0x80, P6 ;  /* 0x000000800300780c */ /* 0x000fda0003784270 */
[----:B----4-:R-:W-:Y:S05]  /*5830*/  @!P4 BRA `(.L_x_109) ;  /* 0x000000000004c947 */ /* 0x010fea0003800000 */
[----:B------:R4:W5:Y:S02]  /*5840*/  LDG.E.LTC128B R103, desc[UR40][R58.64+0x40] ;  /* 0x000040283a677981 */ /* 0x000964000c1e1920 */
.L_x_109:
[----:B------:R-:W-:Y:S05]  /*5850*/  BSYNC B1 ;  /* 0x0000000000017941 */ /* 0x000fea0003800000 */
.L_x_108:
[----:B-----5:R-:W-:Y:S01]  /*5860*/  LOP3.LUT R4, R103, 0xffffe000, RZ, 0xc0, !PT ;  /* 0xffffe00067047812 */ /* 0x020fe200078ec0ff */
[----:B------:R-:W-:Y:S01]  /*5870*/  BSSY B1, `(.L_x_110) ;  /* 0x000000b000017945 */ /* 0x000fe20003800000 */
[----:B------:R-:W-:-:S03]  /*5880*/  ISETP.NE.AND P6, PT, R104, RZ, PT ;  /* 0x000000ff6800720c */ /* 0x000fc60003fc5270 */
[----:B------:R-:W-:Y:S01]  /*5890*/  FMUL R5, R4, R91 ;  /* 0x0000005b04057220 */ /* 0x000fe20000400000 */
[----:B------:R-:W-:-:S03]  /*58a0*/  @P4 IMAD.MOV.U32 R4, RZ, RZ, R14 ;  /* 0x000000ffff044224 */ /* 0x000fc600078e000e */
[----:B------:R-:W-:Y:S01]  /*58b0*/  FFMA R7, R32, R90, R5 ;  /* 0x0000005a20077223 */ /* 0x000fe20000000005 */
[----:B------:R-:W-:-:S04]  /*58c0*/  @P4 IMAD.MOV.U32 R5, RZ, RZ, R15 ;  /* 0x000000ffff054224 */ /* 0x000fc800078e000f */
[----:B------:R-:W-:-:S05]  /*58d0*/  F2FP.TF32.F32.PACK_B R7, R7 ;  /* 0x00000007ff07723e */ /* 0x000fca00024050ff */
[----:B------:R0:W-:Y:S01]  /*58e0*/  @P4 STG.E desc[UR40][R4.64+0x40], R7 ;  /* 0x0000400704004986 */ /* 0x0001e2000c101928 */
[----:B------:R-:W-:-:S13]  /*58f0*/  ISETP.GT.AND P4, PT, R3, 0x80, P6 ;  /* 0x000000800300780c */ /* 0x000fda0003784270 */
[----:B0-----:R-:W-:Y:S05]  /*5900*/  @!P4 BRA `(.L_x_111) ;  /* 0x000000000004c947 */ /* 0x001fea0003800000 */
[----:B------:R0:W5:Y:S02]  /*5910*/  LDG.E.LTC128B R103, desc[UR40][R58.64+0x44] ;  /* 0x000044283a677981 */ /* 0x000164000c1e1920 */
.L_x_111:
[----:B------:R-:W-:Y:S05]  /*5920*/  BSYNC B1 ;  /* 0x0000000000017941 */ /* 0x000fea0003800000 */
.L_x_110:
        /* <DEDUP_REMOVED lines=10> */
[----:B0-----:R-:W-:Y:S05]  /*59d0*/  @!P4 BRA `(.L_x_113) ;  /* 0x000000000004c947 */ /* 0x001fea0003800000 */
[----:B------:R0:W5:Y:S02]  /*59e0*/  LDG.E.LTC128B R103, desc[UR40][R12.64+0x40] ;  /* 0x000040280c677981 */ /* 0x000164000c1e1920 */
.L_x_113:
[----:B------:R-:W-:Y:S05]  /*59f0*/  BSYNC B1 ;  /* 0x0000000000017941 */ /* 0x000fea0003800000 */
.L_x_112:
[----:B-----5:R-:W-:Y:S01]  /*5a00*/  LOP3.LUT R4, R103, 0xffffe000, RZ, 0xc0, !PT ;  /* 0xffffe00067047812 */ /* 0x020fe200078ec0ff */
[----:B------:R-:W-:Y:S04]  /*5a10*/  BSSY B1, `(.L_x_114) ;  /* 0x000000a000017945 */ /* 0x000fe80003800000 */
        /* <DEDUP_REMOVED lines=9> */
.L_x_115:
[----:B------:R-:W-:Y:S05]  /*5ab0*/  BSYNC B1 ;  /* 0x0000000000017941 */ /* 0x000fea0003800000 */
.L_x_114:
        /* <DEDUP_REMOVED lines=10> */
[----:B0-----:R-:W-:Y:S05]  /*5b60*/  @!P4 BRA `(.L_x_117) ;  /* 0x000000000004c947 */ /* 0x001fea0003800000 */
[----:B------:R0:W5:Y:S02]  /*5b70*/  LDG.E.LTC128B R103, desc[UR40][R58.64+0x60] ;  /* 0x000060283a677981 */ /* 0x000164000c1e1920 */
.L_x_117:
[----:B------:R-:W-:Y:S05]  /*5b80*/  BSYNC B1 ;  /* 0x0000000000017941 */ /* 0x000fea0003800000 */
.L_x_116:
        /* <DEDUP_REMOVED lines=12> */
.L_x_119:
[----:B------:R-:W-:Y:S05]  /*5c50*/  BSYNC B1 ;  /* 0x0000000000017941 */ /* 0x000fea0003800000 */
.L_x_118:
        /* <DEDUP_REMOVED lines=12> */
.L_x_121:
[----:B------:R-:W-:Y:S05]  /*5d20*/  BSYNC B1 ;  /* 0x0000000000017941 */ /* 0x000fea0003800000 */
.L_x_120:
        /* <DEDUP_REMOVED lines=11> */
.L_x_123:
[----:B------:R-:W-:Y:S05]  /*5de0*/  BSYNC B1 ;  /* 0x0000000000017941 */ /* 0x000fea0003800000 */
.L_x_122:
        /* <DEDUP_REMOVED lines=12> */
.L_x_125:
[----:B------:R-:W-:Y:S05]  /*5eb0*/  BSYNC B1 ;  /* 0x0000000000017941 */ /* 0x000fea0003800000 */
.L_x_124:
        /* <DEDUP_REMOVED lines=12> */
.L_x_127:
[----:B------:R-:W-:Y:S05]  /*5f80*/  BSYNC B1 ;  /* 0x0000000000017941 */ /* 0x000fea0003800000 */
.L_x_126:
        /* <DEDUP_REMOVED lines=12> */
.L_x_129:
[----:B------:R-:W-:Y:S05]  /*6050*/  BSYNC B1 ;  /* 0x0000000000017941 */ /* 0x000fea0003800000 */
.L_x_128:
        /* <DEDUP_REMOVED lines=11> */
.L_x_131:
[----:B------:R-:W-:Y:S05]  /*6110*/  BSYNC B1 ;  /* 0x0000000000017941 */ /* 0x000fea0003800000 */
.L_x_130:
        /* <DEDUP_REMOVED lines=12> */
.L_x_133:
[----:B------:R-:W-:Y:S05]  /*61e0*/  BSYNC B1 ;  /* 0x0000000000017941 */ /* 0x000fea0003800000 */
.L_x_132:
        /* <DEDUP_REMOVED lines=11> */
.L_x_135:
[----:B------:R-:W-:Y:S05]  /*62a0*/  BSYNC B1 ;  /* 0x0000000000017941 */ /* 0x000fea0003800000 */
.L_x_134:
        /* <DEDUP_REMOVED lines=11> */
.L_x_137:
[----:B------:R-:W-:Y:S05]  /*6360*/  BSYNC B1 ;  /* 0x0000000000017941 */ /* 0x000fea0003800000 */
.L_x_136:
[----:B-----5:R-:W-:Y:S01]  /*6370*/  LOP3.LUT R4, R103, 0xffffe000, RZ, 0xc0, !PT ;  /* 0xffffe00067047812 */ /* 0x020fe200078ec0ff */
[----:B------:R-:W-:Y:S01]  /*6380*/  BSSY B1, `(.L_x_138) ;  /* 0x000000a000017945 */ /* 0x000fe20003800000 */
[----:B------:R-:W-:-:S03]  /*6390*/  ISETP.GT.AND P5, PT, R3, 0x88, P5 ;  /* 0x000000880300780c */ /* 0x000fc60002fa4270 */
[----:B------:R-:W-:Y:S01]  /*63a0*/  FMUL R5, R4, R91 ;  /* 0x0000005b04057220 */ /* 0x000fe20000400000 */
[----:B------:R-:W-:-:S03]  /*63b0*/  @P4 IMAD.MOV.U32 R4, RZ, RZ, R8 ;  /* 0x000000ffff044224 */ /* 0x000fc600078e0008 */
[----:B------:R-:W-:Y:S01]  /*63c0*/  FFMA R7, R46, R90, R5 ;  /* 0x0000005a2e077223 */ /* 0x000fe20000000005 */
[----:B------:R-:W-:-:S04]  /*63d0*/  @P4 IMAD.MOV.U32 R5, RZ, RZ, R9 ;  /* 0x000000ffff054224 */ /* 0x000fc800078e0009 */
[----:B------:R-:W-:-:S05]  /*63e0*/  F2FP.TF32.F32.PACK_B R7, R7 ;  /* 0x00000007ff07723e */ /* 0x000fca00024050ff */
[----:B------:R0:W-:Y:S01]  /*63f0*/  @P4 STG.E desc[UR40][R4.64+0xa0], R7 ;  /* 0x0000a00704004986 */ /* 0x0001e2000c101928 */
[----:B------:R-:W-:Y:S05]  /*6400*/  @!P5 BRA `(.L_x_139) ;  /* 0x000000000004d947 */ /* 0x000fea0003800000 */
[----:B------:R0:W5:Y:S02]  /*6410*/  LDG.E.LTC128B R103, desc[UR40][R12.64+0xa4] ;  /* 0x0000a4280c677981 */ /* 0x000164000c1e1920 */
.L_x_139:
[----:B------:R-:W-:Y:S05]  /*6420*/  BSYNC B1 ;  /* 0x0000000000017941 */ /* 0x000fea0003800000 */
.L_x_138:
[----:B0----5:R-:W-:Y:S01]  /*6430*/  LOP3.LUT R4, R103, 0xffffe000, RZ, 0xc0, !PT ;  /* 0xffffe00067047812 */ /* 0x021fe200078ec0ff */
        /* <DEDUP_REMOVED lines=10> */
.L_x_141:
[----:B------:R-:W-:Y:S05]  /*64e0*/  BSYNC B1 ;  /* 0x0000000000017941 */ /* 0x000fea0003800000 */
.L_x_140:
[----:B0----5:R-:W-:Y:S01]  /*64f0*/  LOP3.LUT R4, R103, 0xffffe000, RZ, 0xc0, !PT ;  /* 0xffffe00067047812 */ /* 0x021fe200078ec0ff */
        /* <DEDUP_REMOVED lines=10> */
.L_x_143:
[----:B------:R-:W-:Y:S05]  /*65a0*/  BSYNC B1 ;  /* 0x0000000000017941 */ /* 0x000fea0003800000 */
.L_x_142:
        /* <DEDUP_REMOVED lines=11> */
.L_x_145:
[----:B------:R-:W-:Y:S05]  /*6660*/  BSYNC B1 ;  /* 0x0000000000017941 */ /* 0x000fea0003800000 */
.L_x_144:
        /* <DEDUP_REMOVED lines=11> */
.L_x_147:
[----:B------:R-:W-:Y:S05]  /*6720*/  BSYNC B1 ;  /* 0x0000000000017941 */ /* 0x000fea0003800000 */
.L_x_146:
        /* <DEDUP_REMOVED lines=11> */
.L_x_149:
[----:B------:R-:W-:Y:S05]  /*67e0*/  BSYNC B1 ;  /* 0x0000000000017941 */ /* 0x000fea0003800000 */
.L_x_148:
        /* <DEDUP_REMOVED lines=11> */
.L_x_151:
[----:B------:R-:W-:Y:S05]  /*68a0*/  BSYNC B1 ;  /* 0x0000000000017941 */ /* 0x000fea0003800000 */
.L_x_150:
[----:B0----5:R-:W-:Y:S01]  /*68b0*/  LOP3.LUT R4, R103, 0xffffe000, RZ, 0xc0, !PT ;  /* 0xffffe00067047812 */ /* 0x021fe200078ec0ff */
        /* <DEDUP_REMOVED lines=8> */
.L_x_153:
[----:B------:R-:W-:Y:S05]  /*6940*/  BSYNC B1 ;  /* 0x0000000000017941 */ /* 0x000fea0003800000 */
.L_x_152:
        /* <DEDUP_REMOVED lines=11> */
.L_x_155:
[----:B------:R-:W-:Y:S05]  /*6a00*/  BSYNC B1 ;  /* 0x0000000000017941 */ /* 0x000fea0003800000 */
.L_x_154:
[----:B------:R-:W-:Y:S05]  /*6a10*/  @!P0 BRA `(.L_x_156) ;  /* 0x00000014008c8947 */ /* 0x000fea0003800000 */
[----:B0----5:R-:W-:-:S05]  /*6a20*/  LOP3.LUT R4, R103, 0xffffe000, RZ, 0xc0, !PT ;  /* 0xffffe00067047812 */ /* 0x021fca00078ec0ff */
[----:B------:R-:W-:-:S04]  /*6a30*/  FMUL R4, R4, R91 ;  /* 0x0000005b04047220 */ /* 0x000fc80000400000 */
[----:B------:R-:W-:-:S05]  /*6a40*/  FFMA R55, R55, R90, R4 ;  /* 0x0000005a37377223 */ /* 0x000fca0000000004 */
[----:B------:R-:W-:-:S05]  /*6a50*/  F2FP.TF32.F32.PACK_B R55, R55 ;  /* 0x00000037ff37723e */ /* 0x000fca00024050ff */
[----:B------:R0:W-:Y:S01]  /*6a60*/  STG.E desc[UR40][R8.64+0xe4], R55 ;  /* 0x0000e43708007986 */ /* 0x0001e2000c101928 */
[----:B------:R-:W-:Y:S05]  /*6a70*/  BRA `(.L_x_156) ;  /* 0x0000001400747947 */ /* 0x000fea0003800000 */
.L_x_33:
[----:B------:R-:W-:Y:S01]  /*6a80*/  ULDC.64 UR4, c[0x0][0x5c0] ;  /* 0x0001700000047ab9 */ /* 0x000fe20000000a00 */
[-C--:B------:R-:W-:Y:S01]  /*6a90*/  FMUL R5, R56, R90.reuse ;  /* 0x0000005a38057220 */ /* 0x080fe20000400000 */
[----:B------:R-:W-:Y:S01]  /*6aa0*/  ISETP.GT.AND P4, PT, R4, 0x1, PT ;  /* 0x000000010400780c */ /* 0x000fe20003f84270 */
[-C--:B------:R-:W-:Y:S01]  /*6ab0*/  FMUL R57, R57, R90.reuse ;  /* 0x0000005a39397220 */ /* 0x080fe20000400000 */
[----:B------:R-:W-:Y:S01]  /*6ac0*/  LEA R8, P2, R114, UR4, 0x2 ;  /* 0x0000000472087c11 */ /* 0x000fe2000f8410ff */
[----:B------:R-:W-:Y:S01]  /*6ad0*/  IMAD.SHL.U32 R15, R92, 0x4, RZ ;  /* 0x000000045c0f7824 */ /* 0x000fe200078e00ff */
[----:B------:R-:W-:Y:S01]  /*6ae0*/  ISETP.GT.AND P1, PT, R3, RZ, P4 ;  /* 0x000000ff0300720c */ /* 0x000fe20002724270 */
[----:B------:R-:W-:Y:S01]  /*6af0*/  IMAD.SHL.U32 R103, R93, 0x4, RZ ;  /* 0x000000045d677824 */ /* 0x000fe200078e00ff */
[----:B------:R-:W-:Y:S01]  /*6b00*/  LEA.HI.X R9, R114, UR5, R117, 0x2, P2 ;  /* 0x0000000572097c11 */ /* 0x000fe200090f1475 */
[-C--:B------:R-:W-:Y:S01]  /*6b10*/  FMUL R59, R59, R90.reuse ;  /* 0x0000005a3b3b7220 */ /* 0x080fe20000400000 */
[----:B------:R-:W-:Y:S01]  /*6b20*/  F2FP.TF32.F32.PACK_B R5, R5 ;  /* 0x00000005ff05723e */ /* 0x000fe200024050ff */
[-C--:B------:R-:W-:Y:S01]  /*6b30*/  FMUL R13, R58, R90.reuse ;  /* 0x0000005a3a0d7220 */ /* 0x080fe20000400000 */
[----:B------:R-:W-:Y:S01]  /*6b40*/  F2FP.TF32.F32.PACK_B R57, R57 ;  /* 0x00000039ff39723e */ /* 0x000fe200024050ff */
[-C--:B------:R-:W-:Y:S01]  /*6b50*/  FMUL R61, R61, R90.reuse ;  /* 0x0000005a3d3d7220 */ /* 0x080fe20000400000 */
[----:B------:R-:W-:Y:S01]  /*6b60*/  SHF.L.U64.HI R7, R92, 0x2, R95 ;  /* 0x000000025c077819 */ /* 0x000fe2000001025f */
[----:B------:R0:W-:Y:S01]  /*6b70*/  @P0 STG.E desc[UR40][R8.64], R5 ;  /* 0x0000000508000986 */ /* 0x0001e2000c101928 */
[----:B------:R-:W-:Y:S01]  /*6b80*/  ISETP.GT.AND P0, PT, R3, 0x8, P4 ;  /* 0x000000080300780c */ /* 0x000fe20002704270 */
[----:B------:R-:W-:Y:S01]  /*6b90*/  FMUL R63, R63, R90 ;  /* 0x0000005a3f3f7220 */ /* 0x000fe20000400000 */
[----:B------:R-:W-:Y:S01]  /*6ba0*/  IADD3 R10, P2, R15, R8, RZ ;  /* 0x000000080f0a7210 */ /* 0x000fe20007f5e0ff */
[----:B------:R-:W-:Y:S01]  /*6bb0*/  @P1 STG.E desc[UR40][R8.64+0x4], R57 ;  /* 0x0000043908001986 */ /* 0x000fe2000c101928 */
[----:B------:R-:W-:Y:S01]  /*6bc0*/  SHF.L.U64.HI R23, R93, 0x2, R94 ;  /* 0x000000025d177819 */ /* 0x000fe2000001025e */
[----:B------:R-:W-:Y:S01]  /*6bd0*/  FMUL R65, R65, R90 ;  /* 0x0000005a41417220 */ /* 0x000fe20000400000 */
[----:B------:R-:W-:Y:S01]  /*6be0*/  F2FP.TF32.F32.PACK_B R59, R59 ;  /* 0x0000003bff3b723e */ /* 0x000fe200024050ff */
[----:B------:R-:W-:Y:S01]  /*6bf0*/  IMAD.X R11, R7, 0x1, R9, P2 ;  /* 0x00000001070b7824 */ /* 0x000fe200010e0609 */
[----:B------:R-:W-:Y:S01]  /*6c00*/  IADD3 R6, P1, P2, R103, R8, R15 ;  /* 0x0000000867067210 */ /* 0x000fe20007a3e00f */
[-C--:B------:R-:W-:Y:S01]  /*6c10*/  FMUL R67, R67, R90.reuse ;  /* 0x0000005a43437220 */ /* 0x080fe20000400000 */
[----:B------:R-:W-:Y:S01]  /*6c20*/  ISETP.GT.AND P5, PT, R4, 0x8, PT ;  /* 0x000000080400780c */ /* 0x000fe20003fa4270 */
[-C--:B0-----:R-:W-:Y:S01]  /*6c30*/  FMUL R5, R60, R90.reuse ;  /* 0x0000005a3c057220 */ /* 0x081fe20000400000 */
[C---:B------:R-:W-:Y:S01]  /*6c40*/  ISETP.GT.AND P4, PT, R4.reuse, 0x9, PT ;  /* 0x000000090400780c */ /* 0x040fe20003f84270 */
[----:B------:R-:W-:Y:S01]  /*6c50*/  @P0 STG.E desc[UR40][R10.64+0x4], R59 ;  /* 0x0000043b0a000986 */ /* 0x000fe2000c101928 */
[----:B------:R-:W-:Y:S01]  /*6c60*/  ISETP.GT.AND P3, PT, R3, 0x8, P6 ;  /* 0x000000080300780c */ /* 0x000fe20003764270 */
[-C--:B------:R-:W-:Y:S01]  /*6c70*/  FMUL R69, R69, R90.reuse ;  /* 0x0000005a45457220 */ /* 0x080fe20000400000 */
[----:B------:R-:W-:Y:S01]  /*6c80*/  IADD3.X R7, R23, R9, R7, P1, P2 ;  /* 0x0000000917077210 */ /* 0x000fe20000fe4407 */
[-C--:B------:R-:W-:Y:S01]  /*6c90*/  FMUL R71, R71, R90.reuse ;  /* 0x0000005a47477220 */ /* 0x080fe20000400000 */
[----:B------:R-:W-:Y:S01]  /*6ca0*/  ISETP.GT.AND P1, PT, R3, RZ, P5 ;  /* 0x000000ff0300720c */ /* 0x000fe20002f24270 */
[-C--:B------:R-:W-:Y:S01]  /*6cb0*/  FMUL R73, R73, R90.reuse ;  /* 0x0000005a49497220 */ /* 0x080fe20000400000 */
[----:B------:R-:W-:Y:S01]  /*6cc0*/  ISETP.GT.AND P0, PT, R3, RZ, P4 ;  /* 0x000000ff0300720c */ /* 0x000fe20002704270 */
[-C--:B------:R-:W-:Y:S01]  /*6cd0*/  FMUL R75, R75, R90.reuse ;  /* 0x0000005a4b4b7220 */ /* 0x080fe20000400000 */
[----:B------:R-:W-:Y:S01]  /*6ce0*/  F2FP.TF32.F32.PACK_B R13, R13 ;  /* 0x0000000dff0d723e */ /* 0x000fe200024050ff */
[-C--:B------:R-:W-:Y:S01]  /*6cf0*/  FMUL R77, R77, R90.reuse ;  /* 0x0000005a4d4d7220 */ /* 0x080fe20000400000 */
[----:B------:R-:W-:Y:S01]  /*6d00*/  F2FP.TF32.F32.PACK_B R5, R5 ;  /* 0x00000005ff05723e */ /* 0x000fe200024050ff */
[-C--:B------:R-:W-:Y:S01]  /*6d10*/  FMUL R79, R79, R90.reuse ;  /* 0x0000005a4f4f7220 */ /* 0x080fe20000400000 */
[----:B------:R-:W-:Y:S01]  /*6d20*/  F2FP.TF32.F32.PACK_B R61, R61 ;  /* 0x0000003dff3d723e */ /* 0x000fe200024050ff */
[----:B------:R0:W-:Y:S01]  /*6d30*/  @P3 STG.E desc[UR40][R10.64], R13 ;  /* 0x0000000d0a003986 */ /* 0x0001e2000c101928 */
[----:B------:R-:W-:Y:S01]  /*6d40*/  F2FP.TF32.F32.PACK_B R63, R63 ;  /* 0x0000003fff3f723e */ /* 0x000fe200024050ff */
[-C--:B------:R-:W-:Y:S01]  /*6d50*/  FMUL R81, R81, R90.reuse ;  /* 0x0000005a51517220 */ /* 0x080fe20000400000 */
[C---:B------:R-:W-:Y:S01]  /*6d60*/  ISETP.GT.AND P3, PT, R4.reuse, 0x10, PT ;  /* 0x000000100400780c */ /* 0x040fe20003f64270 */
[----:B------:R1:W-:Y:S01]  /*6d70*/  @P1 STG.E desc[UR40][R8.64+0x20], R5 ;  /* 0x0000200508001986 */ /* 0x0003e2000c101928 */
[----:B------:R-:W-:Y:S01]  /*6d80*/  ISETP.GT.AND P1, PT, R3, 0x8, P5 ;  /* 0x000000080300780c */ /* 0x000fe20002f24270 */
[-C--:B------:R-:W-:Y:S01]  /*6d90*/  FMUL R83, R83, R90.reuse ;  /* 0x0000005a53537220 */ /* 0x080fe20000400000 */
[----:B------:R-:W-:Y:S01]  /*6da0*/  ISETP.GT.AND P2, PT, R4, 0x11, PT ;  /* 0x000000110400780c */ /* 0x000fe20003f44270 */
[----:B------:R-:W-:Y:S01]  /*6db0*/  @P0 STG.E desc[UR40][R8.64+0x24], R61 ;  /* 0x0000243d08000986 */ /* 0x000fe2000c101928 */
[----:B------:R-:W-:Y:S01]  /*6dc0*/  ISETP.GT.AND P0, PT, R3, 0x8, P4 ;  /* 0x000000080300780c */ /* 0x000fe20002704270 */
[-C--:B------:R-:W-:Y:S01]  /*6dd0*/  FMUL R85, R85, R90.reuse ;  /* 0x0000005a55557220 */ /* 0x080fe20000400000 */
[----:B------:R-:W-:Y:S01]  /*6de0*/  F2FP.TF32.F32.PACK_B R65, R65 ;  /* 0x00000041ff41723e */ /* 0x000fe200024050ff */
[-C--:B0-----:R-:W-:Y:S01]  /*6df0*/  FMUL R13, R62, R90.reuse ;  /* 0x0000005a3e0d7220 */ /* 0x081fe20000400000 */
[----:B------:R-:W-:Y:S01]  /*6e00*/  F2FP.TF32.F32.PACK_B R67, R67 ;  /* 0x00000043ff43723e */ /* 0x000fe200024050ff */
[-C--:B------:R-:W-:Y:S01]  /*6e10*/  FMUL R87, R87, R90.reuse ;  /* 0x0000005a57577220 */ /* 0x080fe20000400000 */
[----:B------:R-:W-:Y:S01]  /*6e20*/  F2FP.TF32.F32.PACK_B R69, R69 ;  /* 0x00000045ff45723e */ /* 0x000fe200024050ff */
[-C--:B-1----:R-:W-:Y:S01]  /*6e30*/  FMUL R5, R64, R90.reuse ;  /* 0x0000005a40057220 */ /* 0x082fe20000400000 */
[----:B------:R-:W-:Y:S01]  /*6e40*/  F2FP.TF32.F32.PACK_B R13, R13 ;  /* 0x0000000dff0d723e */ /* 0x000fe200024050ff */
[-C--:B------:R-:W-:Y:S01]  /*6e50*/  FMUL R25, R25, R90.reuse ;  /* 0x0000005a19197220 */ /* 0x080fe20000400000 */
[----:B------:R-:W-:Y:S01]  /*6e60*/  F2FP.TF32.F32.PACK_B R71, R71 ;  /* 0x00000047ff47723e */ /* 0x000fe200024050ff */
[-C--:B------:R-:W-:Y:S01]  /*6e70*/  FMUL R27, R27, R90.reuse ;  /* 0x0000005a1b1b7220 */ /* 0x080fe20000400000 */
[----:B------:R-:W-:Y:S01]  /*6e80*/  F2FP.TF32.F32.PACK_B R5, R5 ;  /* 0x00000005ff05723e */ /* 0x000fe200024050ff */
[----:B------:R-:W-:Y:S01]  /*6e90*/  @P0 STG.E desc[UR40][R10.64+0x24], R63 ;  /* 0x0000243f0a000986 */ /* 0x000fe2000c101928 */
[----:B------:R-:W-:Y:S01]  /*6ea0*/  ISETP.GT.AND P0, PT, R3, RZ, P3 ;  /* 0x000000ff0300720c */ /* 0x000fe20001f04270 */
[-C--:B------:R-:W-:Y:S01]  /*6eb0*/  FMUL R29, R29, R90.reuse ;  /* 0x0000005a1d1d7220 */ /* 0x080fe20000400000 */
[----:B------:R-:W-:Y:S01]  /*6ec0*/  F2FP.TF32.F32.PACK_B R73, R73 ;  /* 0x00000049ff49723e */ /* 0x000fe200024050ff */
[----:B------:R0:W-:Y:S01]  /*6ed0*/  @P1 STG.E desc[UR40][R10.64+0x20], R13 ;  /* 0x0000200d0a001986 */ /* 0x0001e2000c101928 */
[C---:B------:R-:W-:Y:S01]  /*6ee0*/  ISETP.GT.AND P1, PT, R4.reuse, 0x19, PT ;  /* 0x000000190400780c */ /* 0x040fe20003f24270 */
[-C--:B------:R-:W-:Y:S01]  /*6ef0*/  FMUL R31, R31, R90.reuse ;  /* 0x0000005a1f1f7220 */ /* 0x080fe20000400000 */
[----:B------:R-:W-:Y:S01]  /*6f00*/  F2FP.TF32.F32.PACK_B R75, R75 ;  /* 0x0000004bff4b723e */ /* 0x000fe200024050ff */
[-C--:B------:R-:W-:Y:S01]  /*6f10*/  FMUL R33, R33, R90.reuse ;  /* 0x0000005a21217220 */ /* 0x080fe20000400000 */
[C---:B------:R-:W-:Y:S01]  /*6f20*/  ISETP.GT.AND P5, PT, R4.reuse, 0x28, PT ;  /* 0x000000280400780c */ /* 0x040fe20003fa4270 */
[-C--:B------:R-:W-:Y:S01]  /*6f30*/  FMUL R35, R35, R90.reuse ;  /* 0x0000005a23237220 */ /* 0x080fe20000400000 */
[----:B------:R-:W-:Y:S01]  /*6f40*/  ISETP.GT.AND P4, PT, R4, 0x29, PT ;  /* 0x000000290400780c */ /* 0x000fe20003f84270 */
[-C--:B------:R-:W-:Y:S01]  /*6f50*/  FMUL R37, R37, R90.reuse ;  /* 0x0000005a25257220 */ /* 0x080fe20000400000 */
[----:B------:R-:W-:Y:S01]  /*6f60*/  F2FP.TF32.F32.PACK_B R77, R77 ;  /* 0x0000004dff4d723e */ /* 0x000fe200024050ff */
[----:B------:R1:W-:Y:S01]  /*6f70*/  @P0 STG.E desc[UR40][R8.64+0x40], R5 ;  /* 0x0000400508000986 */ /* 0x0003e2000c101928 */
[----:B------:R-:W-:Y:S01]  /*6f80*/  ISETP.GT.AND P0, PT, R3, RZ, P2 ;  /* 0x000000ff0300720c */ /* 0x000fe20001704270 */
[-C--:B0-----:R-:W-:Y:S01]  /*6f90*/  FMUL R13, R66, R90.reuse ;  /* 0x0000005a420d7220 */ /* 0x081fe20000400000 */
[----:B------:R-:W-:Y:S01]  /*6fa0*/  F2FP.TF32.F32.PACK_B R79, R79 ;  /* 0x0000004fff4f723e */ /* 0x000fe200024050ff */
[-C--:B------:R-:W-:Y:S01]  /*6fb0*/  FMUL R39, R39, R90.reuse ;  /* 0x0000005a27277220 */ /* 0x080fe20000400000 */
[----:B------:R-:W-:Y:S01]  /*6fc0*/  F2FP.TF32.F32.PACK_B R81, R81 ;  /* 0x00000051ff51723e */ /* 0x000fe200024050ff */
[-C--:B------:R-:W-:Y:S01]  /*6fd0*/  FMUL R41, R41, R90.reuse ;  /* 0x0000005a29297220 */ /* 0x080fe20000400000 */
[----:B------:R-:W-:Y:S01]  /*6fe0*/  F2FP.TF32.F32.PACK_B R13, R13 ;  /* 0x0000000dff0d723e */ /* 0x000fe200024050ff */
[-C--:B------:R-:W-:Y:S01]  /*6ff0*/  FMUL R43, R43, R90.reuse ;  /* 0x0000005a2b2b7220 */ /* 0x080fe20000400000 */
[----:B------:R-:W-:Y:S01]  /*7000*/  F2FP.TF32.F32.PACK_B R83, R83 ;  /* 0x00000053ff53723e */ /* 0x000fe200024050ff */
[-C--:B------:R-:W-:Y:S01]  /*7010*/  FMUL R45, R45, R90.reuse ;  /* 0x0000005a2d2d7220 */ /* 0x080fe20000400000 */
[----:B------:R-:W-:Y:S01]  /*7020*/  P2R R57, PR, RZ, 0x20 ;  /* 0x00000020ff397803 */ /* 0x000fe20000000000 */
[-C--:B-1----:R-:W-:Y:S01]  /*7030*/  FMUL R5, R68, R90.reuse ;  /* 0x0000005a44057220 */ /* 0x082fe20000400000 */
[----:B------:R-:W-:Y:S01]  /*7040*/  P2R R56, PR, RZ, 0x10 ;  /* 0x00000010ff387803 */ /* 0x000fe20000000000 */
[----:B------:R-:W-:Y:S01]  /*7050*/  @P0 STG.E desc[UR40][R8.64+0x44], R65 ;  /* 0x0000444108000986 */ /* 0x000fe2000c101928 */
[----:B------:R-:W-:Y:S01]  /*7060*/  ISETP.GT.AND P0, PT, R3, 0x8, P3 ;  /* 0x000000080300780c */ /* 0x000fe20001f04270 */
[-C--:B------:R-:W-:Y:S01]  /*7070*/  FMUL R47, R47, R90.reuse ;  /* 0x0000005a2f2f7220 */ /* 0x080fe20000400000 */
[----:B------:R-:W-:Y:S01]  /*7080*/  F2FP.TF32.F32.PACK_B R5, R5 ;  /* 0x00000005ff05723e */ /* 0x000fe200024050ff */
[-C--:B------:R-:W-:Y:S01]  /*7090*/  FMUL R49, R49, R90.reuse ;  /* 0x0000005a31317220 */ /* 0x080fe20000400000 */
[----:B------:R-:W-:Y:S01]  /*70a0*/  ISETP.GT.AND P3, PT, R4, 0x30, PT ;  /* 0x000000300400780c */ /* 0x000fe20003f64270 */
[-C--:B------:R-:W-:Y:S01]  /*70b0*/  FMUL R51, R51, R90.reuse ;  /* 0x0000005a33337220 */ /* 0x080fe20000400000 */
[----:B------:R-:W-:Y:S01]  /*70c0*/  F2FP.TF32.F32.PACK_B R85, R85 ;  /* 0x00000055ff55723e */ /* 0x000fe200024050ff */
[-C--:B------:R-:W-:Y:S01]  /*70d0*/  FMUL R53, R53, R90.reuse ;  /* 0x0000005a35357220 */ /* 0x080fe20000400000 */
[----:B------:R-:W-:Y:S01]  /*70e0*/  F2FP.TF32.F32.PACK_B R87, R87 ;  /* 0x00000057ff57723e */ /* 0x000fe200024050ff */
[----:B------:R-:W-:Y:S01]  /*70f0*/  FMUL R55, R55, R90 ;  /* 0x0000005a37377220 */ /* 0x000fe20000400000 */
[----:B------:R-:W-:-:S02]  /*7100*/  F2FP.TF32.F32.PACK_B R25, R25 ;  /* 0x00000019ff19723e */ /* 0x000fc400024050ff */
[----:B------:R-:W-:Y:S01]  /*7110*/  F2FP.TF32.F32.PACK_B R27, R27 ;  /* 0x0000001bff1b723e */ /* 0x000fe200024050ff */
[----:B------:R0:W-:Y:S01]  /*7120*/  @P0 STG.E desc[UR40][R10.64+0x40], R13 ;  /* 0x0000400d0a000986 */ /* 0x0001e2000c101928 */
[----:B------:R-:W-:Y:S02]  /*7130*/  ISETP.GT.AND P0, PT, R3, 0x8, P2 ;  /* 0x000000080300780c */ /* 0x000fe40001704270 */
[----:B------:R-:W-:Y:S02]  /*7140*/  ISETP.GT.AND P2, PT, R4, 0x18, PT ;  /* 0x000000180400780c */ /* 0x000fe40003f44270 */
[----:B------:R-:W-:Y:S02]  /*7150*/  F2FP.TF32.F32.PACK_B R29, R29 ;  /* 0x0000001dff1d723e */ /* 0x000fe400024050ff */
[----:B------:R-:W-:Y:S02]  /*7160*/  F2FP.TF32.F32.PACK_B R31, R31 ;  /* 0x0000001fff1f723e */ /* 0x000fe400024050ff */
[----:B------:R-:W-:-:S02]  /*7170*/  F2FP.TF32.F32.PACK_B R33, R33 ;  /* 0x00000021ff21723e */ /* 0x000fc400024050ff */
[----:B------:R-:W-:Y:S01]  /*7180*/  F2FP.TF32.F32.PACK_B R35, R35 ;  /* 0x00000023ff23723e */ /* 0x000fe200024050ff */
[----:B0-----:R-:W-:Y:S01]  /*7190*/  FMUL R13, R70, R90 ;  /* 0x0000005a460d7220 */ /* 0x001fe20000400000 */
[----:B------:R-:W-:Y:S01]  /*71a0*/  F2FP.TF32.F32.PACK_B R37, R37 ;  /* 0x00000025ff25723e */ /* 0x000fe200024050ff */
[----:B------:R-:W-:Y:S01]  /*71b0*/  @P0 STG.E desc[UR40][R10.64+0x44], R67 ;  /* 0x000044430a000986 */ /* 0x000fe2000c101928 */
[----:B------:R-:W-:Y:S02]  /*71c0*/  ISETP.GT.AND P0, PT, R3, RZ, P2 ;  /* 0x000000ff0300720c */ /* 0x000fe40001704270 */
[----:B------:R-:W-:Y:S02]  /*71d0*/  F2FP.TF32.F32.PACK_B R13, R13 ;  /* 0x0000000dff0d723e */ /* 0x000fe400024050ff */
[----:B------:R-:W-:Y:S02]  /*71e0*/  F2FP.TF32.F32.PACK_B R39, R39 ;  /* 0x00000027ff27723e */ /* 0x000fe400024050ff */
[----:B------:R-:W-:-:S02]  /*71f0*/  F2FP.TF32.F32.PACK_B R41, R41 ;  /* 0x00000029ff29723e */ /* 0x000fc400024050ff */
[----:B------:R-:W-:Y:S02]  /*7200*/  F2FP.TF32.F32.PACK_B R43, R43 ;  /* 0x0000002bff2b723e */ /* 0x000fe400024050ff */
[----:B------:R-:W-:Y:S02]  /*7210*/  F2FP.TF32.F32.PACK_B R45, R45 ;  /* 0x0000002dff2d723e */ /* 0x000fe400024050ff */
[----:B------:R-:W-:Y:S01]  /*7220*/  F2FP.TF32.F32.PACK_B R47, R47 ;  /* 0x0000002fff2f723e */ /* 0x000fe200024050ff */
[----:B------:R0:W-:Y:S01]  /*7230*/  @P0 STG.E desc[UR40][R8.64+0x60], R5 ;  /* 0x0000600508000986 */ /* 0x0001e2000c101928 */
[----:B------:R-:W-:Y:S02]  /*7240*/  ISETP.GT.AND P0, PT, R3, RZ, P1 ;  /* 0x000000ff0300720c */ /* 0x000fe40000f04270 */
[----:B------:R-:W-:Y:S02]  /*7250*/  F2FP.TF32.F32.PACK_B R49, R49 ;  /* 0x00000031ff31723e */ /* 0x000fe400024050ff */
[----:B------:R-:W-:-:S02]  /*7260*/  F2FP.TF32.F32.PACK_B R51, R51 ;  /* 0x00000033ff33723e */ /* 0x000fc400024050ff */
[----:B------:R-:W-:Y:S02]  /*7270*/  F2FP.TF32.F32.PACK_B R53, R53 ;  /* 0x00000035ff35723e */ /* 0x000fe400024050ff */
[----:B------:R-:W-:Y:S01]  /*7280*/  F2FP.TF32.F32.PACK_B R55, R55 ;  /* 0x00000037ff37723e */ /* 0x000fe200024050ff */
[----:B0-----:R-:W-:-:S04]  /*7290*/  FMUL R5, R72, R90 ;  /* 0x0000005a48057220 */ /* 0x001fc80000400000 */
[----:B------:R-:W-:Y:S01]  /*72a0*/  @P0 STG.E desc[UR40][R8.64+0x64], R69 ;  /* 0x0000644508000986 */ /* 0x000fe2000c101928 */
[----:B------:R-:W-:Y:S02]  /*72b0*/  ISETP.GT.AND P0, PT, R3, 0x8, P2 ;  /* 0x000000080300780c */ /* 0x000fe40001704270 */
[----:B------:R-:W-:Y:S02]  /*72c0*/  ISETP.GT.AND P2, PT, R4, 0x20, PT ;  /* 0x000000200400780c */ /* 0x000fe40003f44270 */
[----:B------:R-:W-:-:S09]  /*72d0*/  F2FP.TF32.F32.PACK_B R5, R5 ;  /* 0x00000005ff05723e */ /* 0x000fd200024050ff */
[----:B------:R0:W-:Y:S01]  /*72e0*/  @P0 STG.E desc[UR40][R10.64+0x60], R13 ;  /* 0x0000600d0a000986 */ /* 0x0001e2000c101928 */
[----:B------:R-:W-:Y:S02]  /*72f0*/  ISETP.GT.AND P0, PT, R3, 0x8, P1 ;  /* 0x000000080300780c */ /* 0x000fe40000f04270 */
[----:B------:R-:W-:Y:S01]  /*7300*/  ISETP.GT.AND P1, PT, R4, 0x21, PT ;  /* 0x000000210400780c */ /* 0x000fe20003f24270 */
[----:B0-----:R-:W-:-:S10]  /*7310*/  FMUL R13, R74, R90 ;  /* 0x0000005a4a0d7220 */ /* 0x001fd40000400000 */
[----:B------:R-:W-:Y:S01]  /*7320*/  @P0 STG.E desc[UR40][R10.64+0x64], R71 ;  /* 0x000064470a000986 */ /* 0x000fe2000c101928 */
[----:B------:R-:W-:Y:S02]  /*7330*/  ISETP.GT.AND P0, PT, R3, RZ, P2 ;  /* 0x000000ff0300720c */ /* 0x000fe40001704270 */
[----:B------:R-:W-:-:S11]  /*7340*/  F2FP.TF32.F32.PACK_B R13, R13 ;  /* 0x0000000dff0d723e */ /* 0x000fd600024050ff */
[----:B------:R0:W-:Y:S01]  /*7350*/  @P0 STG.E desc[UR40][R8.64+0x80], R5 ;  /* 0x0000800508000986 */ /* 0x0001e2000c101928 */
[----:B------:R-:W-:Y:S01]  /*7360*/  ISETP.GT.AND P0, PT, R3, RZ, P1 ;  /* 0x000000ff0300720c */ /* 0x000fe20000f04270 */
[----:B0-----:R-:W-:-:S12]  /*7370*/  FMUL R5, R76, R90 ;  /* 0x0000005a4c057220 */ /* 0x001fd80000400000 */
[----:B------:R-:W-:Y:S01]  /*7380*/  @P0 STG.E desc[UR40][R8.64+0x84], R73 ;  /* 0x0000844908000986 */ /* 0x000fe2000c101928 */
[----:B------:R-:W-:Y:S02]  /*7390*/  ISETP.GT.AND P0, PT, R3, 0x8, P2 ;  /* 0x000000080300780c */ /* 0x000fe40001704270 */
[----:B------:R-:W-:Y:S02]  /*73a0*/  F2FP.TF32.F32.PACK_B R5, R5 ;  /* 0x00000005ff05723e */ /* 0x000fe400024050ff */
[----:B------:R-:W-:-:S09]  /*73b0*/  ISETP.GT.AND P2, PT, R4, 0x38, PT ;  /* 0x000000380400780c */ /* 0x000fd20003f44270 */
[----:B------:R0:W-:Y:S01]  /*73c0*/  @P0 STG.E desc[UR40][R10.64+0x80], R13 ;  /* 0x0000800d0a000986 */ /* 0x0001e2000c101928 */
[----:B------:R-:W-:Y:S01]  /*73d0*/  ISETP.GT.AND P0, PT, R3, 0x8, P1 ;  /* 0x000000080300780c */ /* 0x000fe20000f04270 */
[----:B0-----:R-:W-:-:S12]  /*73e0*/  FMUL R13, R78, R90 ;  /* 0x0000005a4e0d7220 */ /* 0x001fd80000400000 */
        /* <DEDUP_REMOVED lines=8> */
[----:B------:R-:W-:-:S11]  /*7470*/  F2FP.TF32.F32.PACK_B R5, R5 ;  /* 0x00000005ff05723e */ /* 0x000fd600024050ff */
[----:B------:R0:W-:Y:S01]  /*7480*/  @P0 STG.E desc[UR40][R10.64+0xa0], R13 ;  /* 0x0000a00d0a000986 */ /* 0x0001e2000c101928 */
[C---:B------:R-:W-:Y:S02]  /*7490*/  ISETP.GT.AND P0, PT, R3.reuse, 0x8, P4 ;  /* 0x000000080300780c */ /* 0x040fe40002704270 */
[----:B------:R-:W-:Y:S01]  /*74a0*/  ISETP.GT.AND P4, PT, R3, 0x8, P2 ;  /* 0x000000080300780c */ /* 0x000fe20001784270 */
[----:B0-----:R-:W-:-:S10]  /*74b0*/  FMUL R13, R82, R90 ;  /* 0x0000005a520d7220 */ /* 0x001fd40000400000 */
[----:B------:R-:W-:Y:S01]  /*74c0*/  @P0 STG.E desc[UR40][R10.64+0xa4], R79 ;  /* 0x0000a44f0a000986 */ /* 0x000fe2000c101928 */
[----:B------:R-:W-:Y:S02]  /*74d0*/  ISETP.GT.AND P0, PT, R3, RZ, P3 ;  /* 0x000000ff0300720c */ /* 0x000fe40001f04270 */
[----:B------:R-:W-:-:S11]  /*74e0*/  F2FP.TF32.F32.PACK_B R13, R13 ;  /* 0x0000000dff0d723e */ /* 0x000fd600024050ff */
[----:B------:R0:W-:Y:S01]  /*74f0*/  @P0 STG.E desc[UR40][R8.64+0xc0], R5 ;  /* 0x0000c00508000986 */ /* 0x0001e2000c101928 */
[----:B------:R-:W-:-:S04]  /*7500*/  ISETP.GT.AND P0, PT, R4, 0x31, PT ;  /* 0x000000310400780c */ /* 0x000fc80003f04270 */
[----:B------:R-:W-:Y:S01]  /*7510*/  ISETP.GT.AND P1, PT, R3, RZ, P0 ;  /* 0x000000ff0300720c */ /* 0x000fe20000724270 */
[----:B0-----:R-:W-:-:S05]  /*7520*/  FMUL R5, R84, R90 ;  /* 0x0000005a54057220 */ /* 0x001fca0000400000 */
[----:B------:R-:W-:-:S07]  /*7530*/  F2FP.TF32.F32.PACK_B R5, R5 ;  /* 0x00000005ff05723e */ /* 0x000fce00024050ff */
[----:B------:R-:W-:Y:S01]  /*7540*/  @P1 STG.E desc[UR40][R8.64+0xc4], R81 ;  /* 0x0000c45108001986 */ /* 0x000fe2000c101928 */
[----:B------:R-:W-:-:S13]  /*7550*/  ISETP.GT.AND P1, PT, R3, 0x8, P3 ;  /* 0x000000080300780c */ /* 0x000fda0001f24270 */
[----:B------:R0:W-:Y:S01]  /*7560*/  @P1 STG.E desc[UR40][R10.64+0xc0], R13 ;  /* 0x0000c00d0a001986 */ /* 0x0001e2000c101928 */
[----:B------:R-:W-:-:S13]  /*7570*/  ISETP.GT.AND P1, PT, R3, 0x8, P0 ;  /* 0x000000080300780c */ /* 0x000fda0000724270 */
[----:B------:R-:W-:Y:S01]  /*7580*/  @P1 STG.E desc[UR40][R10.64+0xc4], R83 ;  /* 0x0000c4530a001986 */ /* 0x000fe2000c101928 */
[----:B------:R-:W-:-:S05]  /*7590*/  IADD3 R14, P1, R103, R10, RZ ;  /* 0x0000000a670e7210 */ /* 0x000fca0007f3e0ff */
[----:B------:R-:W-:Y:S01]  /*75a0*/  IMAD.X R15, R23, 0x1, R11, P1 ;  /* 0x00000001170f7824 */ /* 0x000fe200008e060b */
[----:B------:R-:W-:-:S13]  /*75b0*/  ISETP.GT.AND P1, PT, R3, RZ, P2 ;  /* 0x000000ff0300720c */ /* 0x000fda0001724270 */
[----:B------:R1:W-:Y:S01]  /*75c0*/  @P1 STG.E desc[UR40][R8.64+0xe0], R5 ;  /* 0x0000e00508001986 */ /* 0x0003e2000c101928 */
[----:B------:R-:W-:-:S05]  /*75d0*/  IADD3 R20, P1, R103, R10, RZ ;  /* 0x0000000a67147210 */ /* 0x000fca0007f3e0ff */
[----:B------:R-:W-:Y:S01]  /*75e0*/  IMAD.X R21, R23, 0x1, R11, P1 ;  /* 0x0000000117157824 */ /* 0x000fe200008e060b */
[----:B------:R-:W-:-:S05]  /*75f0*/  IADD3 R12, P1, R103, R8, RZ ;  /* 0x00000008670c7210 */ /* 0x000fca0007f3e0ff */
[----:B0-----:R-:W-:Y:S01]  /*7600*/  IMAD.X R13, R23, 0x1, R9, P1 ;  /* 0x00000001170d7824 */ /* 0x001fe200008e0609 */
[----:B------:R-:W-:Y:S01]  /*7610*/  ISETP.GT.AND P1, PT, R4, 0x39, PT ;  /* 0x000000390400780c */ /* 0x000fe20003f24270 */
[-C--:B-1----:R-:W-:Y:S01]  /*7620*/  FMUL R5, R86, R90.reuse ;  /* 0x0000005a56057220 */ /* 0x082fe20000400000 */
[----:B------:R-:W-:Y:S02]  /*7630*/  FMUL R23, R24, R90 ;  /* 0x0000005a18177220 */ /* 0x000fe40000400000 */
[----:B------:R-:W-:Y:S02]  /*7640*/  ISETP.GT.AND P5, PT, R3, RZ, P1 ;  /* 0x000000ff0300720c */ /* 0x000fe40000fa4270 */
[----:B------:R-:W-:Y:S02]  /*7650*/  F2FP.TF32.F32.PACK_B R5, R5 ;  /* 0x00000005ff05723e */ /* 0x000fe400024050ff */
[----:B------:R-:W-:-:S09]  /*7660*/  F2FP.TF32.F32.PACK_B R23, R23 ;  /* 0x00000017ff17723e */ /* 0x000fd200024050ff */
[----:B------:R-:W-:Y:S01]  /*7670*/  @P5 STG.E desc[UR40][R8.64+0xe4], R85 ;  /* 0x0000e45508005986 */ /* 0x000fe2000c101928 */
[----:B------:R-:W-:-:S03]  /*7680*/  ISETP.GT.AND P5, PT, R4, 0x1, PT ;  /* 0x000000010400780c */ /* 0x000fc60003fa4270 */
[----:B------:R0:W-:Y:S01]  /*7690*/  @P4 STG.E desc[UR40][R10.64+0xe0], R5 ;  /* 0x0000e0050a004986 */ /* 0x0001e2000c101928 */
[C---:B------:R-:W-:Y:S02]  /*76a0*/  ISETP.GT.AND P4, PT, R3.reuse, 0x8, P1 ;  /* 0x000000080300780c */ /* 0x040fe40000f84270 */
[----:B------:R-:W-:Y:S01]  /*76b0*/  ISETP.GT.AND P5, PT, R3, 0x80, P5 ;  /* 0x000000800300780c */ /* 0x000fe20002fa4270 */
[----:B0-----:R-:W-:-:S10]  /*76c0*/  FMUL R5, R26, R90 ;  /* 0x0000005a1a057220 */ /* 0x001fd40000400000 */
[----:B------:R0:W-:Y:S01]  /*76d0*/  @P4 STG.E desc[UR40][R10.64+0xe4], R87 ;  /* 0x0000e4570a004986 */ /* 0x0001e2000c101928 */
[C---:B------:R-:W-:Y:S01]  /*76e0*/  ISETP.GT.AND P4, PT, R3.reuse, 0x80, P6 ;  /* 0x000000800300780c */ /* 0x040fe20003784270 */
[----:B------:R-:W-:Y:S01]  /*76f0*/  @P5 IMAD.MOV.U32 R8, RZ, RZ, R12 ;  /* 0x000000ffff085224 */ /* 0x000fe200078e000c */
[----:B------:R-:W-:Y:S01]  /*7700*/  ISETP.GT.AND P6, PT, R3, 0x88, P6 ;  /* 0x000000880300780c */ /* 0x000fe200037c4270 */
[----:B------:R-:W-:Y:S01]  /*7710*/  @P5 IMAD.MOV.U32 R9, RZ, RZ, R13 ;  /* 0x000000ffff095224 */ /* 0x000fe200078e000d */
[----:B------:R-:W-:Y:S01]  /*7720*/  F2FP.TF32.F32.PACK_B R5, R5 ;  /* 0x00000005ff05723e */ /* 0x000fe200024050ff */
[----:B0-----:R-:W-:-:S08]  /*7730*/  FMUL R11, R28, R90 ;  /* 0x0000005a1c0b7220 */ /* 0x001fd00000400000 */
[----:B------:R-:W-:Y:S01]  /*7740*/  @P4 STG.E desc[UR40][R12.64], R23 ;  /* 0x000000170c004986 */ /* 0x000fe2000c101928 */
[----:B------:R-:W-:Y:S02]  /*7750*/  ISETP.NE.AND P4, PT, R56, RZ, PT ;  /* 0x000000ff3800720c */ /* 0x000fe40003f85270 */
[----:B------:R-:W-:Y:S01]  /*7760*/  F2FP.TF32.F32.PACK_B R11, R11 ;  /* 0x0000000bff0b723e */ /* 0x000fe200024050ff */
[----:B------:R-:W-:Y:S01]  /*7770*/  @P5 STG.E desc[UR40][R8.64+0x4], R25 ;  /* 0x0000041908005986 */ /* 0x000fe2000c101928 */
[----:B------:R-:W-:-:S03]  /*7780*/  ISETP.NE.AND P5, PT, R57, RZ, PT ;  /* 0x000000ff3900720c */ /* 0x000fc60003fa5270 */
[----:B------:R0:W-:Y:S01]  /*7790*/  @P6 STG.E desc[UR40][R14.64], R5 ;  /* 0x000000050e006986 */ /* 0x0001e2000c101928 */
[----:B------:R-:W-:-:S04]  /*77a0*/  ISETP.GT.AND P6, PT, R4, 0x1, PT ;  /* 0x000000010400780c */ /* 0x000fc80003fc4270 */
[----:B------:R-:W-:Y:S01]  /*77b0*/  ISETP.GT.AND P6, PT, R3, 0x88, P6 ;  /* 0x000000880300780c */ /* 0x000fe200037c4270 */
[-C--:B0-----:R-:W-:Y:S01]  /*77c0*/  FMUL R5, R30, R90.reuse ;  /* 0x0000005a1e057220 */ /* 0x081fe20000400000 */
[----:B------:R-:W-:-:S04]  /*77d0*/  FMUL R15, R50, R90 ;  /* 0x0000005a320f7220 */ /* 0x000fc80000400000 */
[----:B------:R-:W-:-:S07]  /*77e0*/  F2FP.TF32.F32.PACK_B R5, R5 ;  /* 0x00000005ff05723e */ /* 0x000fce00024050ff */
[----:B------:R0:W-:Y:S01]  /*77f0*/  @P6 STG.E desc[UR40][R20.64+0x4], R27 ;  /* 0x0000041b14006986 */ /* 0x0001e2000c101928 */
[----:B------:R-:W-:Y:S02]  /*7800*/  ISETP.GT.AND P6, PT, R4, 0x8, PT ;  /* 0x000000080400780c */ /* 0x000fe40003fc4270 */
[----:B------:R-:W-:Y:S02]  /*7810*/  F2FP.TF32.F32.PACK_B R15, R15 ;  /* 0x0000000fff0f723e */ /* 0x000fe400024050ff */
[----:B------:R-:W-:Y:S01]  /*7820*/  ISETP.GT.AND P6, PT, R3, 0x80, P6 ;  /* 0x000000800300780c */ /* 0x000fe200037c4270 */
[----:B0-----:R-:W-:-:S05]  /*7830*/  FMUL R21, R52, R90 ;  /* 0x0000005a34157220 */ /* 0x001fca0000400000 */
[----:B------:R-:W-:-:S07]  /*7840*/  F2FP.TF32.F32.PACK_B R21, R21 ;  /* 0x00000015ff15723e */ /* 0x000fce00024050ff */
[----:B------:R-:W-:Y:S02]  /*7850*/  @P6 IMAD.MOV.U32 R8, RZ, RZ, R12 ;  /* 0x000000ffff086224 */ /* 0x000fe400078e000c */
[----:B------:R-:W-:-:S05]  /*7860*/  @P6 IMAD.MOV.U32 R9, RZ, RZ, R13 ;  /* 0x000000ffff096224 */ /* 0x000fca00078e000d */
[----:B------:R0:W-:Y:S01]  /*7870*/  @P6 STG.E desc[UR40][R8.64+0x20], R11 ;  /* 0x0000200b08006986 */ /* 0x0001e2000c101928 */
[----:B------:R-:W-:-:S04]  /*7880*/  ISETP.GT.AND P6, PT, R4, 0x9, PT ;  /* 0x000000090400780c */ /* 0x000fc80003fc4270 */
[----:B------:R-:W-:Y:S01]  /*7890*/  ISETP.GT.AND P6, PT, R3, 0x80, P6 ;  /* 0x000000800300780c */ /* 0x000fe200037c4270 */
[----:B0-----:R-:W-:-:S05]  /*78a0*/  FMUL R11, R32, R90 ;  /* 0x0000005a200b7220 */ /* 0x001fca0000400000 */
[----:B------:R-:W-:-:S07]  /*78b0*/  F2FP.TF32.F32.PACK_B R11, R11 ;  /* 0x0000000bff0b723e */ /* 0x000fce00024050ff */
[----:B------:R-:W-:Y:S02]  /*78c0*/  @P6 IMAD.MOV.U32 R8, RZ, RZ, R12 ;  /* 0x000000ffff086224 */ /* 0x000fe400078e000c */
[----:B------:R-:W-:-:S05]  /*78d0*/  @P6 IMAD.MOV.U32 R9, RZ, RZ, R13 ;  /* 0x000000ffff096224 */ /* 0x000fca00078e000d */
[----:B------:R-:W-:Y:S01]  /*78e0*/  @P6 STG.E desc[UR40][R8.64+0x24], R29 ;  /* 0x0000241d08006986 */ /* 0x000fe2000c101928 */
[----:B------:R-:W-:-:S04]  /*78f0*/  ISETP.GT.AND P6, PT, R4, 0x8, PT ;  /* 0x000000080400780c */ /* 0x000fc80003fc4270 */
[----:B------:R-:W-:-:S13]  /*7900*/  ISETP.GT.AND P6, PT, R3, 0x88, P6 ;  /* 0x000000880300780c */ /* 0x000fda00037c4270 */
[----:B------:R0:W-:Y:S01]  /*7910*/  @P6 STG.E desc[UR40][R6.64+0x20], R5 ;  /* 0x0000200506006986 */ /* 0x0001e2000c101928 */
[----:B------:R-:W-:-:S04]  /*7920*/  ISETP.GT.AND P6, PT, R4, 0x9, PT ;  /* 0x000000090400780c */ /* 0x000fc80003fc4270 */
[----:B------:R-:W-:Y:S01]  /*7930*/  ISETP.GT.AND P6, PT, R3, 0x88, P6 ;  /* 0x000000880300780c */ /* 0x000fe200037c4270 */
[----:B0-----:R-:W-:-:S05]  /*7940*/  FMUL R5, R34, R90 ;  /* 0x0000005a22057220 */ /* 0x001fca0000400000 */
[----:B------:R-:W-:-:S07]  /*7950*/  F2FP.TF32.F32.PACK_B R5, R5 ;  /* 0x00000005ff05723e */ /* 0x000fce00024050ff */
[----:B------:R-:W-:Y:S01]  /*7960*/  @P6 STG.E desc[UR40][R6.64+0x24], R31 ;  /* 0x0000241f06006986 */ /* 0x000fe2000c101928 */
[----:B------:R-:W-:-:S04]  /*7970*/  ISETP.GT.AND P6, PT, R4, 0x10, PT ;  /* 0x000000100400780c */ /* 0x000fc80003fc4270 */
[----:B------:R-:W-:-:S13]  /*7980*/  ISETP.GT.AND P6, PT, R3, 0x80, P6 ;  /* 0x000000800300780c */ /* 0x000fda00037c4270 */
        /* <DEDUP_REMOVED lines=54> */
[----:B------:R0:W-:Y:S01]  /*7cf0*/  @P6 STG.E desc[UR40][R6.64+0x80], R5 ;  /* 0x0000800506006986 */ /* 0x0001e2000c101928 */
[----:B------:R-:W-:-:S04]  /*7d00*/  ISETP.GT.AND P6, PT, R4, 0x21, PT ;  /* 0x000000210400780c */ /* 0x000fc80003fc4270 */
[----:B------:R-:W-:-:S13]  /*7d10*/  ISETP.GT.AND P6, PT, R3, 0x88, P6 ;  /* 0x000000880300780c */ /* 0x000fda00037c4270 */
[----:B------:R-:W-:Y:S02]  /*7d20*/  @P6 IMAD.MOV.U32 R4, RZ, RZ, R6 ;  /* 0x000000ffff046224 */ /* 0x000fe400078e0006 */
[----:B0-----:R-:W-:-:S05]  /*7d30*/  @P6 IMAD.MOV.U32 R5, RZ, RZ, R7 ;  /* 0x000000ffff056224 */ /* 0x001fca00078e0007 */
[----:B------:R0:W-:Y:S01]  /*7d40*/  @P6 STG.E desc[UR40][R4.64+0x84], R43 ;  /* 0x0000842b04006986 */ /* 0x0001e2000c101928 */
[C---:B------:R-:W-:Y:S02]  /*7d50*/  ISETP.GT.AND P6, PT, R3.reuse, 0x80, P5 ;  /* 0x000000800300780c */ /* 0x040fe40002fc4270 */
[----:B------:R-:W-:-:S11]  /*7d60*/  ISETP.GT.AND P5, PT, R3, 0x88, P5 ;  /* 0x000000880300780c */ /* 0x000fd60002fa4270 */
[----:B0-----:R-:W-:Y:S02]  /*7d70*/  @P6 IMAD.MOV.U32 R4, RZ, RZ, R12 ;  /* 0x000000ffff046224 */ /* 0x001fe400078e000c */
[----:B------:R-:W-:-:S05]  /*7d80*/  @P6 IMAD.MOV.U32 R5, RZ, RZ, R13 ;  /* 0x000000ffff056224 */ /* 0x000fca00078e000d */
[----:B------:R0:W-:Y:S01]  /*7d90*/  @P6 STG.E desc[UR40][R4.64+0xa0], R9 ;  /* 0x0000a00904006986 */ /* 0x0001e2000c101928 */
[C---:B------:R-:W-:Y:S02]  /*7da0*/  ISETP.GT.AND P6, PT, R3.reuse, 0x80, P4 ;  /* 0x000000800300780c */ /* 0x040fe400027c4270 */
[----:B------:R-:W-:Y:S01]  /*7db0*/  ISETP.GT.AND P4, PT, R3, 0x88, P4 ;  /* 0x000000880300780c */ /* 0x000fe20002784270 */
[----:B0-----:R-:W-:-:S10]  /*7dc0*/  FMUL R9, R48, R90 ;  /* 0x0000005a30097220 */ /* 0x001fd40000400000 */
[----:B------:R-:W-:Y:S02]  /*7dd0*/  @P6 IMAD.MOV.U32 R4, RZ, RZ, R12 ;  /* 0x000000ffff046224 */ /* 0x000fe400078e000c */
[----:B------:R-:W-:Y:S01]  /*7de0*/  @P6 IMAD.MOV.U32 R5, RZ, RZ, R13 ;  /* 0x000000ffff056224 */ /* 0x000fe200078e000d */
[----:B------:R-:W-:-:S04]  /*7df0*/  F2FP.TF32.F32.PACK_B R9, R9 ;  /* 0x00000009ff09723e */ /* 0x000fc800024050ff */
[----:B------:R0:W-:Y:S02]  /*7e00*/  @P6 STG.E desc[UR40][R4.64+0xa4], R45 ;  /* 0x0000a42d04006986 */ /* 0x0001e4000c101928 */
[----:B0-----:R-:W-:Y:S02]  /*7e10*/  @P5 IMAD.MOV.U32 R4, RZ, RZ, R6 ;  /* 0x000000ffff045224 */ /* 0x001fe400078e0006 */
[----:B------:R-:W-:-:S05]  /*7e20*/  @P5 IMAD.MOV.U32 R5, RZ, RZ, R7 ;  /* 0x000000ffff055224 */ /* 0x000fca00078e0007 */
[----:B------:R0:W-:Y:S01]  /*7e30*/  @P5 STG.E desc[UR40][R4.64+0xa0], R11 ;  /* 0x0000a00b04005986 */ /* 0x0001e2000c101928 */
[C---:B------:R-:W-:Y:S02]  /*7e40*/  ISETP.GT.AND P5, PT, R3.reuse, 0x80, P3 ;  /* 0x000000800300780c */ /* 0x040fe40001fa4270 */
[----:B------:R-:W-:Y:S01]  /*7e50*/  ISETP.GT.AND P3, PT, R3, 0x88, P3 ;  /* 0x000000880300780c */ /* 0x000fe20001f64270 */
[----:B0-----:R-:W-:Y:S02]  /*7e60*/  @P4 IMAD.MOV.U32 R4, RZ, RZ, R6 ;  /* 0x000000ffff044224 */ /* 0x001fe400078e0006 */
[----:B------:R-:W-:Y:S01]  /*7e70*/  FMUL R11, R54, R90 ;  /* 0x0000005a360b7220 */ /* 0x000fe20000400000 */
[----:B------:R-:W-:-:S04]  /*7e80*/  @P4 IMAD.MOV.U32 R5, RZ, RZ, R7 ;  /* 0x000000ffff054224 */ /* 0x000fc800078e0007 */
[----:B------:R-:W-:Y:S01]  /*7e90*/  F2FP.TF32.F32.PACK_B R11, R11 ;  /* 0x0000000bff0b723e */ /* 0x000fe200024050ff */
[----:B------:R0:W-:Y:S01]  /*7ea0*/  @P4 STG.E desc[UR40][R4.64+0xa4], R47 ;  /* 0x0000a42f04004986 */ /* 0x0001e2000c101928 */
[C---:B------:R-:W-:Y:S02]  /*7eb0*/  ISETP.GT.AND P4, PT, R3.reuse, 0x80, P0 ;  /* 0x000000800300780c */ /* 0x040fe40000784270 */
[----:B------:R-:W-:Y:S01]  /*7ec0*/  ISETP.GT.AND P0, PT, R3, 0x88, P0 ;  /* 0x000000880300780c */ /* 0x000fe20000704270 */
[----:B0-----:R-:W-:Y:S02]  /*7ed0*/  @P5 IMAD.MOV.U32 R4, RZ, RZ, R12 ;  /* 0x000000ffff045224 */ /* 0x001fe400078e000c */
[----:B------:R-:W-:-:S05]  /*7ee0*/  @P5 IMAD.MOV.U32 R5, RZ, RZ, R13 ;  /* 0x000000ffff055224 */ /* 0x000fca00078e000d */
        /* <DEDUP_REMOVED lines=10> */
[----:B------:R0:W-:Y:S02]  /*7f90*/  @P3 STG.E desc[UR40][R4.64+0xc0], R15 ;  /* 0x0000c00f04003986 */ /* 0x0001e4000c101928 */
[----:B0-----:R-:W-:Y:S02]  /*7fa0*/  @P0 IMAD.MOV.U32 R4, RZ, RZ, R6 ;  /* 0x000000ffff040224 */ /* 0x001fe400078e0006 */
[----:B------:R-:W-:-:S05]  /*7fb0*/  @P0 IMAD.MOV.U32 R5, RZ, RZ, R7 ;  /* 0x000000ffff050224 */ /* 0x000fca00078e0007 */
[----:B------:R0:W-:Y:S02]  /*7fc0*/  @P0 STG.E desc[UR40][R4.64+0xc4], R51 ;  /* 0x0000c43304000986 */ /* 0x0001e4000c101928 */
[----:B0-----:R-:W-:Y:S02]  /*7fd0*/  @P5 IMAD.MOV.U32 R4, RZ, RZ, R12 ;  /* 0x000000ffff045224 */ /* 0x001fe400078e000c */
[----:B------:R-:W-:-:S05]  /*7fe0*/  @P5 IMAD.MOV.U32 R5, RZ, RZ, R13 ;  /* 0x000000ffff055224 */ /* 0x000fca00078e000d */
[----:B------:R0:W-:Y:S04]  /*7ff0*/  @P5 STG.E desc[UR40][R4.64+0xe0], R21 ;  /* 0x0000e01504005986 */ /* 0x0001e8000c101928 */
[----:B------:R1:W-:Y:S01]  /*8000*/  @P4 STG.E desc[UR40][R12.64+0xe4], R53 ;  /* 0x0000e4350c004986 */ /* 0x0003e2000c101928 */
[----:B0-----:R-:W-:Y:S02]  /*8010*/  @P2 IMAD.MOV.U32 R4, RZ, RZ, R6 ;  /* 0x000000ffff042224 */ /* 0x001fe400078e0006 */
[----:B------:R-:W-:-:S05]  /*8020*/  @P2 IMAD.MOV.U32 R5, RZ, RZ, R7 ;  /* 0x000000ffff052224 */ /* 0x000fca00078e0007 */
[----:B------:R1:W-:Y:S04]  /*8030*/  @P2 STG.E desc[UR40][R4.64+0xe0], R11 ;  /* 0x0000e00b04002986 */ /* 0x0003e8000c101928 */
[----:B------:R1:W-:Y:S02]  /*8040*/  @P1 STG.E desc[UR40][R6.64+0xe4], R55 ;  /* 0x0000e43706001986 */ /* 0x0003e4000c101928 */
.L_x_156:
[----:B------:R-:W-:Y:S05]  /*8050*/  BSYNC B0 ;  /* 0x0000000000007941 */ /* 0x000fea0003800000 */
.L_x_32:
[----:B------:R-:W-:Y:S01]  /*8060*/  IADD3 R16, P0, R16, UR38, RZ ;  /* 0x0000002610107c10 */ /* 0x000fe2000ff1e0ff */
[----:B------:R-:W-:Y:S01]  /*8070*/  ULDC.64 UR4, c[0x0][0x650] ;  /* 0x0001940000047ab9 */ /* 0x000fe20000000a00 */
[----:B------:R-:W-:Y:S01]  /*8080*/  PRMT R3, RZ, 0x7610, R3 ;  /* 0x00007610ff037816 */ /* 0x000fe20000000003 */
[----:B-----5:R-:W-:Y:S01]  /*8090*/  IMAD.MOV.U32 R103, RZ, RZ, -0x1 ;  /* 0xffffffffff677424 */ /* 0x020fe200078e00ff */
[----:B------:R-:W-:Y:S01]  /*80a0*/  IADD3.X R17, R17, UR37, RZ, P0, !PT ;  /* 0x0000002511117c10 */ /* 0x000fe200087fe4ff */
[----:B------:R-:W-:Y:S01]  /*80b0*/  IMAD.MOV.U32 R23, RZ, RZ, -0x1 ;  /* 0xffffffffff177424 */ /* 0x000fe200078e00ff */
[----:B------:R-:W-:-:S04]  /*80c0*/  ISETP.GE.U32.AND P0, PT, R16, UR4, PT ;  /* 0x0000000410007c0c */ /* 0x000fc8000bf06070 */
[----:B------:R-:W-:-:S13]  /*80d0*/  ISETP.GE.U32.AND.EX P0, PT, R17, UR5, PT, P0 ;  /* 0x0000000511007c0c */ /* 0x000fda000bf06100 */
[----:B------:R-:W-:Y:S05]  /*80e0*/  @P0 BRA `(.L_x_157) ;  /* 0x00000004004c0947 */ /* 0x000fea0003800000 */
[----:B-1----:R-:W1:Y:S01]  /*80f0*/  LDC.64 R10, c[0x0][0x628] ;  /* 0x00018a00ff0a7b82 */ /* 0x002e620000000a00 */
[----:B0-23--:R-:W0:Y:S01]  /*8100*/  S2R R12, SR_CTAID.X ;  /* 0x00000000000c7919 */ /* 0x00de220000002500 */
[----:B------:R-:W-:Y:S02]  /*8110*/  IMAD.MOV.U32 R8, RZ, RZ, R16 ;  /* 0x000000ffff087224 */ /* 0x000fe400078e0010 */
[----:B------:R-:W-:Y:S01]  /*8120*/  IMAD.MOV.U32 R9, RZ, RZ, R17 ;  /* 0x000000ffff097224 */ /* 0x000fe200078e0011 */
[----:B------:R-:W2:Y:S03]  /*8130*/  S2R R20, SR_CTAID.Y ;  /* 0x0000000000147919 */ /* 0x000ea60000002600 */
[----:B------:R-:W3:Y:S08]  /*8140*/  LDC R0, c[0x0][0x630] ;  /* 0x00018c00ff007b82 */ /* 0x000ef00000000800 */
[----:B------:R-:W0:Y:S01]  /*8150*/  LDC.64 R14, c[0x0][0x620] ;  /* 0x00018800ff0e7b82 */ /* 0x000e220000000a00 */
[----:B-1----:R-:W-:-:S04]  /*8160*/  ISETP.NE.U32.AND P0, PT, R10, RZ, PT ;  /* 0x000000ff0a00720c */ /* 0x002fc80003f05070 */
[----:B------:R-:W-:-:S13]  /*8170*/  ISETP.NE.AND.EX P0, PT, R11, RZ, PT, P0 ;  /* 0x000000ff0b00720c */ /* 0x000fda0003f05300 */
[----:B0-23--:R-:W-:Y:S05]  /*8180*/  @!P0 BRA `(.L_x_158) ;  /* 0x0000000000288947 */ /* 0x00dfea0003800000 */
        /* <DEDUP_REMOVED lines=10> */
.L_x_158:
[-CC-:B------:R-:W-:Y:S01]  /*8230*/  SHF.R.U64 R23, R8, R0.reuse, R9.reuse ;  /* 0x0000000008177219 */ /* 0x180fe20000001209 */
[----:B------:R-:W0:Y:S01]  /*8240*/  LDC.64 R26, c[0x0][0x640] ;  /* 0x00019000ff1a7b82 */ /* 0x000e220000000a00 */
[----:B------:R-:W-:Y:S01]  /*8250*/  SHF.R.U32.HI R0, RZ, R0, R9 ;  /* 0x00000000ff007219 */ /* 0x000fe20000011609 */
[----:B------:R-:W-:Y:S01]  /*8260*/  ULDC UR4, c[0x0][0x150] ;  /* 0x0000540000047ab9 */ /* 0x000fe20000000800 */
[----:B------:R-:W-:Y:S02]  /*8270*/  IADD3 R3, P0, RZ, -R23, RZ ;  /* 0x80000017ff037210 */ /* 0x000fe40007f1e0ff */
[----:B------:R-:W-:-:S03]  /*8280*/  I2FP.F32.U32 R7, R12 ;  /* 0x0000000c00077245 */ /* 0x000fc60000201000 */
[----:B------:R-:W1:Y:S01]  /*8290*/  LDC R6, c[0x0][0x618] ;  /* 0x00018600ff067b82 */ /* 0x000e620000000800 */
[----:B------:R-:W-:Y:S02]  /*82a0*/  IMAD.X R5, RZ, RZ, ~R0, P0 ;  /* 0x000000ffff057224 */ /* 0x000fe400000e0e00 */
[----:B------:R-:W-:Y:S01]  /*82b0*/  FMUL R7, R7, UR4 ;  /* 0x0000000407077c20 */ /* 0x000fe20008400000 */
[----:B------:R-:W-:Y:S01]  /*82c0*/  ULDC UR4, c[0x0][0x154] ;  /* 0x0000550000047ab9 */ /* 0x000fe20000000800 */
[-C--:B------:R-:W-:Y:S02]  /*82d0*/  IMAD R0, R5, R14.reuse, RZ ;  /* 0x0000000e05007224 */ /* 0x080fe400078e02ff */
[C---:B------:R-:W-:Y:S01]  /*82e0*/  IMAD.WIDE.U32 R4, R3.reuse, R14, R16 ;  /* 0x0000000e03047225 */ /* 0x040fe200078e0010 */
[----:B------:R-:W2:Y:S01]  /*82f0*/  LDC R11, c[0x0][0x608] ;  /* 0x00018200ff0b7b82 */ /* 0x000ea20000000800 */
[----:B------:R-:W3:Y:S02]  /*8300*/  F2I.U32.TRUNC.NTZ R7, R7 ;  /* 0x0000000700077305 */ /* 0x000ee4000020f000 */
[----:B------:R-:W-:-:S04]  /*8310*/  IMAD R3, R3, R15, R0 ;  /* 0x0000000f03037224 */ /* 0x000fc800078e0200 */
[----:B------:R-:W-:Y:S01]  /*8320*/  IMAD.IADD R3, R5, 0x1, R3 ;  /* 0x0000000105037824 */ /* 0x000fe200078e0203 */
[----:B------:R-:W5:Y:S01]  /*8330*/  LDC R8, c[0x0][0x658] ;  /* 0x00019600ff087b82 */ /* 0x000f620000000800 */
[----:B------:R-:W-:Y:S02]  /*8340*/  I2FP.F32.U32 R5, R20 ;  /* 0x0000001400057245 */ /* 0x000fe40000201000 */
[----:B0-----:R-:W-:-:S04]  /*8350*/  ISETP.NE.U32.AND P0, PT, R26, RZ, PT ;  /* 0x000000ff1a00720c */ /* 0x001fc80003f05070 */
[----:B------:R-:W-:Y:S01]  /*8360*/  ISETP.NE.AND.EX P0, PT, R27, RZ, PT, P0 ;  /* 0x000000ff1b00720c */ /* 0x000fe20003f05300 */
[----:B------:R-:W0:Y:S01]  /*8370*/  LDC R9, c[0x0][0x144] ;  /* 0x00005100ff097b82 */ /* 0x000e220000000800 */
[-C--:B-1----:R-:W-:Y:S01]  /*8380*/  SHF.R.U64 R13, R4, R6.reuse, R3 ;  /* 0x00000006040d7219 */ /* 0x082fe20000001203 */
[----:B---3--:R-:W-:Y:S01]  /*8390*/  IMAD.MOV R7, RZ, RZ, -R7 ;  /* 0x000000ffff077224 */ /* 0x008fe200078e0a07 */
[----:B------:R-:W-:Y:S01]  /*83a0*/  SHF.R.U32.HI R0, RZ, R6, R3 ;  /* 0x00000006ff007219 */ /* 0x000fe20000011603 */
[----:B------:R-:W-:-:S04]  /*83b0*/  FMUL R6, R5, UR4 ;  /* 0x0000000405067c20 */ /* 0x000fc80008400000 */
[----:B------:R-:W1:Y:S01]  /*83c0*/  LDC R21, c[0x0][0x148] ;  /* 0x00005200ff157b82 */ /* 0x000e620000000800 */
[----:B------:R3:W0:Y:S01]  /*83d0*/  F2I.U32.TRUNC.NTZ R14, R6 ;  /* 0x00000006000e7305 */ /* 0x000622000020f000 */
[-CC-:B--2---:R-:W-:Y:S02]  /*83e0*/  SHF.R.U64 R10, R13, R11.reuse, R0.reuse ;  /* 0x0000000b0d0a7219 */ /* 0x184fe40000001200 */
[----:B------:R-:W-:-:S04]  /*83f0*/  SHF.R.U32.HI R3, RZ, R11, R0 ;  /* 0x0000000bff037219 */ /* 0x000fc80000011600 */
[----:B------:R-:W2:Y:S01]  /*8400*/  LDC R24, c[0x0][0x648] ;  /* 0x00019200ff187b82 */ /* 0x000ea20000000800 */
[-CC-:B-----5:R-:W-:Y:S02]  /*8410*/  SHF.R.U64 R15, R10, R8.reuse, R3.reuse ;  /* 0x000000080a0f7219 */ /* 0x1a0fe40000001203 */
[----:B------:R-:W-:-:S03]  /*8420*/  SHF.R.U32.HI R5, RZ, R8, R3 ;  /* 0x00000008ff057219 */ /* 0x000fc60000011603 */
[----:B------:R-:W-:Y:S02]  /*8430*/  IMAD.MOV.U32 R4, RZ, RZ, R15 ;  /* 0x000000ffff047224 */ /* 0x000fe400078e000f */
[----:B------:R-:W1:Y:S01]  /*8440*/  LDC R28, c[0x0][0x638] ;  /* 0x00018e00ff1c7b82 */ /* 0x000e620000000800 */
[----:B0-----:R-:W-:-:S07]  /*8450*/  IMAD R25, R9, R7, R12 ;  /* 0x0000000709197224 */ /* 0x001fce00078e020c */
[----:B------:R-:W0:Y:S08]  /*8460*/  LDC R29, c[0x0][0x610] ;  /* 0x00018400ff1d7b82 */ /* 0x000e300000000800 */
[----:B------:R-:W0:Y:S01]  /*8470*/  LDC R30, c[0x0][0x600] ;  /* 0x00018000ff1e7b82 */ /* 0x000e220000000800 */
[----:B---3--:R-:W-:Y:S05]  /*8480*/  @!P0 BRA `(.L_x_159) ;  /* 0x0000000000288947 */ /* 0x008fea0003800000 */
[----:B------:R-:W3:Y:S02]  /*8490*/  LDC R0, c[0x0][0x64c] ;  /* 0x00019300ff007b82 */ /* 0x000ee40000000800 */
[----:B---3--:R-:W-:-:S05]  /*84a0*/  IADD3 R3, P0, R15, R0, RZ ;  /* 0x000000000f037210 */ /* 0x008fca0007f1e0ff */
        /* <DEDUP_REMOVED lines=8> */
.L_x_159:
[----:B------:R-:W-:Y:S01]  /*8530*/  ISETP.NE.AND P0, PT, R2, 0x1, PT ;  /* 0x000000010200780c */ /* 0x000fe20003f05270 */
[----:B------:R-:W-:Y:S01]  /*8540*/  IMAD.MOV R14, RZ, RZ, -R14 ;  /* 0x000000ffff0e7224 */ /* 0x000fe200078e0a0e */
[----:B--2---:R-:W-:Y:S02]  /*8550*/  SHF.R.U64 R0, R4, R24, R5 ;  /* 0x0000001804007219 */ /* 0x004fe40000001205 */
[----:B------:R-:W-:Y:S02]  /*8560*/  LOP3.LUT R3, R10, R101, RZ, 0xc0, !PT ;  /* 0x000000650a037212 */ /* 0x000fe400078ec0ff */
[----:B------:R-:W-:Y:S01]  /*8570*/  LOP3.LUT R6, R13, R100, RZ, 0xc0, !PT ;  /* 0x000000640d067212 */ /* 0x000fe200078ec0ff */
[----:B------:R-:W-:Y:S02]  /*8580*/  IMAD.MOV R4, RZ, RZ, -R0 ;  /* 0x000000ffff047224 */ /* 0x000fe400078e0a00 */
[----:B------:R-:W-:Y:S02]  /*8590*/  IMAD R0, R96, R0, R3 ;  /* 0x0000000060007224 */ /* 0x000fe400078e0203 */
[----:B-1----:R-:W-:-:S02]  /*85a0*/  IMAD R3, R4, R28, R15 ;  /* 0x0000001c04037224 */ /* 0x002fc400078e020f */
[----:B------:R-:W-:Y:S02]  /*85b0*/  @P0 IMAD R25, R21, R14, R20 ;  /* 0x0000000e15190224 */ /* 0x000fe400078e0214 */
[----:B0-----:R-:W-:Y:S02]  /*85c0*/  IMAD R5, R3, R30, R6 ;  /* 0x0000001e03057224 */ /* 0x001fe400078e0206 */
[----:B------:R-:W-:Y:S02]  /*85d0*/  IMAD R0, R0, R29, R25 ;  /* 0x0000001d00007224 */ /* 0x000fe400078e0219 */
[----:B------:R-:W-:-:S03]  /*85e0*/  IMAD.MOV.U32 R4, RZ, RZ, 0x1 ;  /* 0x00000001ff047424 */ /* 0x000fc600078e00ff */
[----:B------:R-:W-:Y:S02]  /*85f0*/  SEL R103, R5, R0, !P0 ;  /* 0x0000000005677207 */ /* 0x000fe40004000000 */
[----:B------:R-:W-:Y:S02]  /*8600*/  PRMT R3, R4, 0x7610, R3 ;  /* 0x0000761004037816 */ /* 0x000fe40000000003 */
[----:B------:R-:W-:-:S07]  /*8610*/  SEL R0, R0, R5, !P0 ;  /* 0x0000000500007207 */ /* 0x000fce0004000000 */
.L_x_157:
[----:B------:R-:W-:Y:S01]  /*8620*/  UIADD3 UR42, UR43, UR42, URZ ;  /* 0x0000002a2b2a7290 */ /* 0x000fe2000fffe03f */
[----:B------:R-:W-:Y:S01]  /*8630*/  LOP3.LUT P0, RZ, R3, 0xff, RZ, 0xc0, !PT ;  /* 0x000000ff03ff7812 */ /* 0x000fe2000780c0ff */
[----:B------:R-:W-:Y:S02]  /*8640*/  IMAD.MOV.U32 R113, RZ, RZ, R0 ;  /* 0x000000ffff717224 */ /* 0x000fe400078e0000 */
[----:B------:R-:W-:Y:S02]  /*8650*/  USHF.R.U32.HI UR4, URZ, 0x2, UR42 ;  /* 0x000000023f047899 */ /* 0x000fe4000801162a */
[----:B------:R-:W-:Y:S02]  /*8660*/  UISETP.GT.U32.AND UP1, UPT, UR42, 0x3, UPT ;  /* 0x000000032a00788c */ /* 0x000fe4000bf24070 */
[----:B------:R-:W-:Y:S02]  /*8670*/  ULOP3.LUT UR4, UR4, 0x1, URZ, 0xc0, !UPT ;  /* 0x0000000104047892 */ /* 0x000fe4000f8ec03f */
[----:B------:R-:W-:-:S02]  /*8680*/  UISETP.LT.U32.AND UP1, UPT, UR43, 0x4, UP1 ;  /* 0x000000042b00788c */ /* 0x000fc40008f21070 */
[----:B------:R-:W-:Y:S02]  /*8690*/  UISETP.NE.U32.AND UP0, UPT, UR4, 0x1, UPT ;  /* 0x000000010400788c */ /* 0x000fe4000bf05070 */
[----:B------:R-:W-:Y:S02]  /*86a0*/  USEL UR5, URZ, 0x1, !UP1 ;  /* 0x000000013f057887 */ /* 0x000fe4000c800000 */
[----:B------:R-:W-:Y:S02]  /*86b0*/  UISETP.GT.U32.AND UP0, UPT, UR43, 0x3, !UP0 ;  /* 0x000000032b00788c */ /* 0x000fe4000c704070 */
[----:B------:R-:W-:Y:S02]  /*86c0*/  ULOP3.LUT UR42, UR42, 0x3, URZ, 0xc0, !UPT ;  /* 0x000000032a2a7892 */ /* 0x000fe4000f8ec03f */
[----:B------:R-:W-:-:S04]  /*86d0*/  USEL UR4, URZ, 0x1, !UP0 ;  /* 0x000000013f047887 */ /* 0x000fc8000c000000 */
[----:B------:R-:W-:Y:S01]  /*86e0*/  ULOP3.LUT UR36, UR4, UR36, UR5, 0x96, !UPT ;  /* 0x0000002404247292 */ /* 0x000fe2000f8e9605 */
[----:B------:R-:W-:Y:S11]  /*86f0*/  @P0 BRA `(.L_x_160) ;  /* 0xffffff8c00700947 */ /* 0x000ff6000383ffff */
[----:B------:R-:W-:Y:S05]  /*8700*/  EXIT ;  /* 0x000000000000794d */ /* 0x000fea0003800000 */
.L_x_7:
        /* <DEDUP_REMOVED lines=26> */
.L_x_162:
[----:B------:R-:W0:Y:S01]  /*88b0*/  LDC.64 R28, c[0x0][0x640] ;  /* 0x00019000ff1c7b82 */ /* 0x000e220000000a00 */
[-CC-:B------:R-:W-:Y:S01]  /*88c0*/  SHF.R.U64 R22, R14, R6.reuse, R15.reuse ;  /* 0x000000060e167219 */ /* 0x180fe2000000120f */
[----:B------:R-:W-:Y:S01]  /*88d0*/  IMAD.MOV.U32 R30, RZ, RZ, 0x1 ;  /* 0x00000001ff1e7424 */ /* 0x000fe200078e00ff */
[----:B------:R-:W-:Y:S02]  /*88e0*/  SHF.R.U32.HI R6, RZ, R6, R15 ;  /* 0x00000006ff067219 */ /* 0x000fe4000001160f */
[----:B------:R-:W-:-:S03]  /*88f0*/  IADD3 R13, P0, RZ, -R22, RZ ;  /* 0x80000016ff0d7210 */ /* 0x000fc60007f1e0ff */
[----:B------:R-:W1:Y:S02]  /*8900*/  LDC R12, c[0x0][0x618] ;  /* 0x00018600ff0c7b82 */ /* 0x000e640000000800 */
[----:B------:R-:W-:-:S04]  /*8910*/  IMAD.X R11, RZ, RZ, ~R6, P0 ;  /* 0x000000ffff0b7224 */ /* 0x000fc800000e0e06 */
[-C--:B------:R-:W-:Y:S02]  /*8920*/  IMAD R6, R11, R26.reuse, RZ ;  /* 0x0000001a0b067224 */ /* 0x080fe400078e02ff */
[----:B------:R-:W2:Y:S01]  /*8930*/  LDC R14, c[0x0][0x608] ;  /* 0x00018200ff0e7b82 */ /* 0x000ea20000000800 */
[----:B------:R-:W-:-:S04]  /*8940*/  IMAD.WIDE.U32 R10, R13, R26, R16 ;  /* 0x0000001a0d0a7225 */ /* 0x000fc800078e0010 */
[----:B------:R-:W-:-:S03]  /*8950*/  IMAD R13, R13, R27, R6 ;  /* 0x0000001b0d0d7224 */ /* 0x000fc600078e0206 */
[----:B------:R-:W3:Y:S01]  /*8960*/  LDC R25, c[0x0][0x658] ;  /* 0x00019600ff197b82 */ /* 0x000ee20000000800 */
[----:B------:R-:W-:Y:S01]  /*8970*/  IMAD.IADD R11, R11, 0x1, R13 ;  /* 0x000000010b0b7824 */ /* 0x000fe200078e020d */
[----:B0-----:R-:W-:-:S04]  /*8980*/  ISETP.NE.U32.AND P0, PT, R28, RZ, PT ;  /* 0x000000ff1c00720c */ /* 0x001fc80003f05070 */
[----:B------:R-:W-:Y:S02]  /*8990*/  ISETP.NE.AND.EX P0, PT, R29, RZ, PT, P0 ;  /* 0x000000ff1d00720c */ /* 0x000fe40003f05300 */
[----:B------:R-:W0:Y:S01]  /*89a0*/  LDC R20, c[0x0][0x600] ;  /* 0x00018000ff147b82 */ /* 0x000e220000000800 */
[-CC-:B-1----:R-:W-:Y:S01]  /*89b0*/  SHF.R.U64 R8, R10, R12.reuse, R11.reuse ;  /* 0x0000000c0a087219 */ /* 0x182fe2000000120b */
[----:B------:R-:W-:Y:S01]  /*89c0*/  IMAD.MOV.U32 R10, RZ, RZ, -0x1 ;  /* 0xffffffffff0a7424 */ /* 0x000fe200078e00ff */
[----:B------:R-:W-:-:S05]  /*89d0*/  SHF.R.U32.HI R11, RZ, R12, R11 ;  /* 0x0000000cff0b7219 */ /* 0x000fca000001160b */
[----:B------:R-:W1:Y:S01]  /*89e0*/  LDC R26, c[0x0][0x648] ;  /* 0x00019200ff1a7b82 */ /* 0x000e620000000800 */
[-CC-:B--2---:R-:W-:Y:S02]  /*89f0*/  SHF.R.U64 R21, R8, R14.reuse, R11.reuse ;  /* 0x0000000e08157219 */ /* 0x184fe4000000120b */
[----:B------:R-:W-:-:S05]  /*8a00*/  SHF.R.U32.HI R6, RZ, R14, R11 ;  /* 0x0000000eff067219 */ /* 0x000fca000001160b */
[----:B------:R-:W2:Y:S01]  /*8a10*/  LDC R27, c[0x0][0x638] ;  /* 0x00018e00ff1b7b82 */ /* 0x000ea20000000800 */
[-C--:B---3--:R-:W-:Y:S02]  /*8a20*/  SHF.L.U32 R10, R10, R25.reuse, RZ ;  /* 0x000000190a0a7219 */ /* 0x088fe400000006ff */
[-CC-:B------:R-:W-:Y:S02]  /*8a30*/  SHF.R.U64 R23, R21, R25.reuse, R6.reuse ;  /* 0x0000001915177219 */ /* 0x180fe40000001206 */
[----:B------:R-:W-:Y:S02]  /*8a40*/  LOP3.LUT R32, RZ, R10, RZ, 0x33, !PT ;  /* 0x0000000aff207212 */ /* 0x000fe400078e33ff */
[----:B------:R-:W-:Y:S01]  /*8a50*/  SHF.R.U32.HI R11, RZ, R25, R6 ;  /* 0x00000019ff0b7219 */ /* 0x000fe20000011606 */
[----:B------:R-:W3:Y:S01]  /*8a60*/  LDC R31, c[0x0][0x610] ;  /* 0x00018400ff1f7b82 */ /* 0x000ee20000000800 */
[----:B------:R-:W-:Y:S01]  /*8a70*/  IMAD.MOV.U32 R10, RZ, RZ, R23 ;  /* 0x000000ffff0a7224 */ /* 0x000fe200078e0017 */
[----:B------:R-:W-:Y:S06]  /*8a80*/  @!P0 BRA `(.L_x_163) ;  /* 0x0000000000288947 */ /* 0x000fec0003800000 */
        /* <DEDUP_REMOVED lines=10> */
.L_x_163:
[----:B------:R-:W-:Y:S02]  /*8b30*/  ISETP.NE.AND P0, PT, R2, 0x1, PT ;  /* 0x000000010200780c */ /* 0x000fe40003f05270 */
[----:B-1----:R-:W-:Y:S01]  /*8b40*/  SHF.R.U64 R6, R10, R26, R11 ;  /* 0x0000001a0a067219 */ /* 0x002fe2000000120b */
[----:B0-----:R-:W-:Y:S01]  /*8b50*/  VIADD R11, R20, 0xffffffff ;  /* 0xffffffff140b7836 */ /* 0x001fe20000000000 */
[----:B------:R-:W-:Y:S02]  /*8b60*/  SHF.L.U32 R30, R30, R25, RZ ;  /* 0x000000191e1e7219 */ /* 0x000fe400000006ff */
[----:B------:R-:W-:Y:S01]  /*8b70*/  LOP3.LUT R5, R21, R32, RZ, 0xc0, !PT ;  /* 0x0000002015057212 */ /* 0x000fe200078ec0ff */
[----:B------:R-:W-:-:S04]  /*8b80*/  IMAD.MOV R10, RZ, RZ, -R6 ;  /* 0x000000ffff0a7224 */ /* 0x000fc800078e0a06 */
[----:B------:R-:W-:Y:S01]  /*8b90*/  IMAD R6, R30, R6, R5 ;  /* 0x000000061e067224 */ /* 0x000fe200078e0205 */
[----:B------:R-:W-:Y:S01]  /*8ba0*/  LOP3.LUT R5, R8, R11, RZ, 0xc0, !PT ;  /* 0x0000000b08057212 */ /* 0x000fe200078ec0ff */
[----:B------:R-:W-:Y:S02]  /*8bb0*/  @P0 IMAD R7, R9, R24, R4 ;  /* 0x0000001809070224 */ /* 0x000fe400078e0204 */
[----:B--2---:R-:W-:Y:S02]  /*8bc0*/  IMAD R4, R10, R27, R23 ;  /* 0x0000001b0a047224 */ /* 0x004fe400078e0217 */
[----:B---3--:R-:W-:Y:S02]  /*8bd0*/  IMAD R7, R6, R31, R7 ;  /* 0x0000001f06077224 */ /* 0x008fe400078e0207 */
[----:B------:R-:W-:Y:S02]  /*8be0*/  IMAD R4, R4, R20, R5 ;  /* 0x0000001404047224 */ /* 0x000fe400078e0205 */
[----:B------:R-:W-:-:S02]  /*8bf0*/  IMAD.MOV.U32 R8, RZ, RZ, 0x1 ;  /* 0x00000001ff087424 */ /* 0x000fc400078e00ff */
[----:B------:R-:W-:Y:S01]  /*8c00*/  IMAD.MOV.U32 R6, RZ, RZ, R22 ;  /* 0x000000ffff067224 */ /* 0x000fe200078e0016 */
[----:B------:R-:W-:Y:S02]  /*8c10*/  SEL R20, R4, R7, !P0 ;  /* 0x0000000704147207 */ /* 0x000fe40004000000 */
[----:B------:R-:W-:-:S07]  /*8c20*/  SEL R21, R7, R4, !P0 ;  /* 0x0000000407157207 */ /* 0x000fce0004000000 */
.L_x_161:
[----:B------:R-:W-:-:S08]  /*8c30*/  NOP ;  /* 0x0000000000007918 */ /* 0x000fd00000000000 */
[----:B------:R-:W0:-:S00]  /*8c40*/  USETMAXREG.DEALLOC.CTAPOOL 0x28 ;  /* 0x00000028000079c8 */ /* 0x000e0000080e0500 */
[----:B0-----:R-:W-:-:S13]  /*8c50*/  ISETP.NE.AND P0, PT, R3, RZ, PT ;  /* 0x000000ff0300720c */ /* 0x001fda0003f05270 */
[----:B------:R-:W-:Y:S05]  /*8c60*/  @P0 EXIT ;  /* 0x000000000000094d */ /* 0x000fea0003800000 */
[----:B------:R-:W-:Y:S01]  /*8c70*/  LOP3.LUT P0, RZ, R8, 0xff, RZ, 0xc0, !PT ;  /* 0x000000ff08ff7812 */ /* 0x000fe2000780c0ff */
[----:B------:R-:W-:Y:S02]  /*8c80*/  IMAD.MOV.U32 R3, RZ, RZ, 0x1 ;  /* 0x00000001ff037424 */ /* 0x000fe400078e00ff */
[----:B------:R-:W-:-:S10]  /*8c90*/  IMAD.MOV.U32 R8, RZ, RZ, RZ ;  /* 0x000000ffff087224 */ /* 0x000fd400078e00ff */
[----:B------:R-:W-:Y:S05]  /*8ca0*/  @!P0 BRA `(.L_x_164) ;  /* 0x0000000c00b48947 */ /* 0x000fea0003800000 */
[----:B------:R-:W0:Y:S01]  /*8cb0*/  LDC R3, c[0x0][0x28c] ;  /* 0x0000a300ff037b82 */ /* 0x000e220000000800 */
[----:B------:R-:W1:Y:S01]  /*8cc0*/  S2R R12, SR_CgaCtaId ;  /* 0x00000000000c7919 */ /* 0x000e620000008800 */
[----:B------:R-:W-:Y:S01]  /*8cd0*/  ULDC UR21, c[0x0][0x658] ;  /* 0x0001960000157ab9 */ /* 0x000fe20000000800 */
[----:B------:R-:W-:Y:S01]  /*8ce0*/  UMOV UR4, 0xffffffff ;  /* 0xffffffff00047882 */ /* 0x000fe20000000000 */
[----:B------:R-:W-:Y:S01]  /*8cf0*/  BSSY B0, `(.L_x_164) ;  /* 0x00000e8000007945 */ /* 0x000fe20003800000 */
[----:B------:R-:W-:Y:S01]  /*8d00*/  USHF.L.U32 UR4, UR4, UR21, URZ ;  /* 0x0000001504047299 */ /* 0x000fe2000800063f */
[----:B------:R-:W-:Y:S01]  /*8d10*/  IMAD.MOV.U32 R10, RZ, RZ, 0x1 ;  /* 0x00000001ff0a7424 */ /* 0x000fe200078e00ff */
[----:B------:R-:W-:Y:S01]  /*8d20*/  LOP3.LUT R19, R18, 0x2, RZ, 0xfc, !PT ;  /* 0x0000000212137812 */ /* 0x000fe200078efcff */
[----:B------:R-:W-:Y:S01]  /*8d30*/  IMAD.MOV.U32 R8, RZ, RZ, RZ ;  /* 0x000000ffff087224 */ /* 0x000fe200078e00ff */
[----:B------:R-:W-:Y:S01]  /*8d40*/  ULDC UR13, c[0x0][0x600] ;  /* 0x00018000000d7ab9 */ /* 0x000fe20000000800 */
[----:B------:R-:W-:Y:S01]  /*8d50*/  UMOV UR5, 0x1 ;  /* 0x0000000100057882 */ /* 0x000fe20000000000 */
[----:B------:R-:W-:-:S02]  /*8d60*/  UIADD3 UR13, UR13, -0x1, URZ ;  /* 0xffffffff0d0d7890 */ /* 0x000fc4000fffe03f */
[----:B------:R-:W-:Y:S02]  /*8d70*/  USHF.L.U32 UR21, UR5, UR21, URZ ;  /* 0x0000001505157299 */ /* 0x000fe4000800063f */
[----:B------:R-:W-:Y:S01]  /*8d80*/  ULOP3.LUT UR29, URZ, UR4, URZ, 0x33, !UPT ;  /* 0x000000043f1d7292 */ /* 0x000fe2000f8e333f */
[----:B------:R-:W-:Y:S01]  /*8d90*/  ULDC.64 UR14, c[0x0][0x198] ;  /* 0x00006600000e7ab9 */ /* 0x000fe20000000a00 */
[----:B0-----:R-:W-:-:S05]  /*8da0*/  VIADD R3, R3, 0x7f ;  /* 0x0000007f03037836 */ /* 0x001fca0000000000 */
[----:B------:R-:W-:-:S04]  /*8db0*/  SHF.R.S32.HI R4, RZ, 0x1f, R3 ;  /* 0x0000001fff047819 */ /* 0x000fc80000011403 */
[----:B------:R-:W-:Y:S01]  /*8dc0*/  LEA.HI R4, R4, R3, RZ, 0x7 ;  /* 0x0000000304047211 */ /* 0x000fe200078f38ff */
[C---:B-1----:R-:W-:Y:S02]  /*8dd0*/  IMAD.SHL.U32 R11, R12.reuse, 0x20, RZ ;  /* 0x000000200c0b7824 */ /* 0x042fe400078e00ff */
[----:B------:R-:W-:Y:S01]  /*8de0*/  IMAD.SHL.U32 R12, R12, 0x400, RZ ;  /* 0x000004000c0c7824 */ /* 0x000fe200078e00ff */
[----:B------:R-:W-:Y:S01]  /*8df0*/  SHF.R.S32.HI R9, RZ, 0x7, R4 ;  /* 0x00000007ff097819 */ /* 0x000fe20000011404 */
[----:B------:R-:W-:Y:S01]  /*8e00*/  IMAD.MOV.U32 R3, RZ, RZ, 0x1 ;  /* 0x00000001ff037424 */ /* 0x000fe200078e00ff */
[----:B------:R-:W-:Y:S02]  /*8e10*/  LOP3.LUT R11, R11, 0x20, RZ, 0xc0, !PT ;  /* 0x000000200b0b7812 */ /* 0x000fe400078ec0ff */
[----:B------:R-:W-:Y:S01]  /*8e20*/  LOP3.LUT R12, R12, 0x400, RZ, 0xc0, !PT ;  /* 0x000004000c0c7812 */ /* 0x000fe200078ec0ff */
[----:B------:R-:W-:-:S07]  /*8e30*/  VIADD R13, R9, 0x1 ;  /* 0x00000001090d7836 */ /* 0x000fce0000000000 */
.L_x_175:
[----:B------:R-:W-:-:S03]  /*8e40*/  UMOV UR4, 0xffffffff ;  /* 0xffffffff00047882 */ /* 0x000fc60000000000 */
[----:B------:R-:W-:Y:S05]  /*8e50*/  BRA.DIV UR4, `(.L_x_165) ;  /* 0x0000001204307947 */ /* 0x000fea000b800000 */
[----:B------:R-:W-:-:S13]  /*8e60*/  ELECT P6, URZ, PT ;  /* 0x00000000003f782f */ /* 0x000fda00038c0000 */
.L_x_186:
[----:B------:R-:W0:Y:S01]  /*8e70*/  LDC R4, c[0x0][0x28c] ;  /* 0x0000a300ff047b82 */ /* 0x000e220000000800 */
[----:B------:R-:W-:Y:S01]  /*8e80*/  BSSY B1, `(.L_x_166) ;  /* 0x000005a000017945 */ /* 0x000fe20003800000 */
[----:B0-----:R-:W-:-:S13]  /*8e90*/  ISETP.LT.OR P6, PT, R4, 0x1, !P6 ;  /* 0x000000010400780c */ /* 0x001fda00077c1670 */
[----:B------:R-:W-:Y:S05]  /*8ea0*/  @P6 BRA `(.L_x_167) ;  /* 0x00000004005c6947 */ /* 0x000fea0003800000 */
[----:B------:R-:W-:Y:S02]  /*8eb0*/  IMAD.SHL.U32 R21, R21, 0x100, RZ ;  /* 0x0000010015157824 */ /* 0x000fe400078e00ff */
[----:B------:R-:W-:Y:S02]  /*8ec0*/  IMAD R20, R20, 0x40, R11 ;  /* 0x0000004014147824 */ /* 0x000fe400078e020b */
[----:B------:R-:W-:Y:S02]  /*8ed0*/  IMAD.MOV.U32 R24, RZ, RZ, RZ ;  /* 0x000000ffff187224 */ /* 0x000fe400078e00ff */
[----:B------:R-:W-:Y:S02]  /*8ee0*/  IMAD.MOV.U32 R4, RZ, RZ, R13 ;  /* 0x000000ffff047224 */ /* 0x000fe400078e000d */
[----:B------:R-:W-:Y:S02]  /*8ef0*/  IMAD.MOV.U32 R5, RZ, RZ, R3 ;  /* 0x000000ffff057224 */ /* 0x000fe400078e0003 */
[----:B------:R-:W-:-:S07]  /*8f00*/  IMAD.MOV.U32 R7, RZ, RZ, R8 ;  /* 0x000000ffff077224 */ /* 0x000fce00078e0008 */
.L_x_170:
[----:B------:R-:W0:Y:S01]  /*8f10*/  S2R R15, SR_CgaCtaId ;  /* 0x00000000000f7919 */ /* 0x000e220000008800 */
[----:B------:R-:W-:Y:S02]  /*8f20*/  MOV R14, 0x400 ;  /* 0x00000400000e7802 */ /* 0x000fe40000000f00 */
[----:B------:R-:W-:Y:S02]  /*8f30*/  ISETP.NE.AND P1, PT, R0, RZ, PT ;  /* 0x000000ff0000720c */ /* 0x000fe40003f25270 */
[----:B0-----:R-:W-:Y:S02]  /*8f40*/  LEA R22, R15, R14, 0x18 ;  /* 0x0000000e0f167211 */ /* 0x001fe400078ec0ff */
[----:B------:R-:W-:-:S09]  /*8f50*/  SHF.L.U32 R14, R5, 0x1f, RZ ;  /* 0x0000001f050e7819 */ /* 0x000fd200000006ff */
[----:B------:R-:W0:Y:S01]  /*8f60*/  @!P1 LDC R15, c[0x0][0x500] ;  /* 0x00014000ff0f9b82 */ /* 0x000e220000000800 */
[----:B------:R-:W-:-:S04]  /*8f70*/  IMAD R23, R7, 0x8, R22 ;  /* 0x0000000807177824 */ /* 0x000fc800078e0216 */
[----:B------:R-:W1:Y:S02]  /*8f80*/  SYNCS.PHASECHK.TRANS64.TRYWAIT P0, [R23+URZ+0x20], R14 ;  /* 0x0000200e170075a7 */ /* 0x000e64000800017f */
[----:B-1----:R-:W-:Y:S05]  /*8f90*/  @!P0 BRA `(.L_x_168) ;  /* 0x0000001000008947 */ /* 0x002fea0003800000 */
.L_x_187:
[----:B-1----:R-:W-:Y:S01]  /*8fa0*/  PRMT R14, R19, 0x9910, RZ ;  /* 0x00009910130e7816 */ /* 0x002fe200000000ff */
[----:B0-----:R0:W-:Y:S03]  /*8fb0*/  @!P1 SYNCS.ARRIVE.TRANS64 RZ, [R23+URZ], R15 ;  /* 0x0000000f17ff99a7 */ /* 0x0011e6000800003f */
[----:B------:R-:W-:-:S13]  /*8fc0*/  ISETP.NE.AND P0, PT, R14, 0x2, PT ;  /* 0x000000020e00780c */ /* 0x000fda0003f05270 */
[----:B0-----:R-:W-:Y:S05]  /*8fd0*/  @P0 BRA `(.L_x_169) ;  /* 0x0000000000040947 */ /* 0x001fea0003800000 */
[----:B------:R-:W-:Y:S01]  /*8fe0*/  BPT.TRAP 0x1 ;  /* 0x000000040000795c */ /* 0x000fe20000300000 */
.L_x_169:
[----:B------:R-:W-:Y:S01]  /*8ff0*/  IMAD R14, R7, 0x20000, R22 ;  /* 0x00020000070e7824 */ /* 0x000fe200078e0216 */
[----:B------:R-:W-:Y:S01]  /*9000*/  R2UR UR10, R24 ;  /* 0x00000000180a72ca */ /* 0x000fe200000e0000 */
[----:B------:R-:W-:Y:S01]  /*9010*/  UIADD3 UR22, UP0, UR14, 0xf0, URZ ;  /* 0x000000f00e167890 */ /* 0x000fe2000ff1e03f */
[----:B------:R-:W-:Y:S01]  /*9020*/  R2UR UR9, R23 ;  /* 0x00000000170972ca */ /* 0x000fe200000e0000 */
[----:B------:R-:W-:Y:S01]  /*9030*/  VIADD R4, R4, 0xffffffff ;  /* 0xffffffff04047836 */ /* 0x000fe20000000000 */
[----:B------:R-:W-:Y:S01]  /*9040*/  R2UR UR40, R14 ;  /* 0x000000000e2872ca */ /* 0x000fe200000e0000 */
[----:B------:R-:W-:Y:S01]  /*9050*/  IMAD R14, R7, 0x2000, R12 ;  /* 0x00002000070e7824 */ /* 0x000fe200078e020c */
[----:B------:R-:W-:Y:S01]  /*9060*/  R2UR UR11, R21 ;  /* 0x00000000150b72ca */ /* 0x000fe200000e0000 */
[----:B------:R-:W-:Y:S01]  /*9070*/  UIADD3.X UR23, URZ, UR15, URZ, UP0, !UPT ;  /* 0x0000000f3f177290 */ /* 0x000fe200087fe43f */
[----:B------:R-:W-:Y:S01]  /*9080*/  R2UR UR12, R6 ;  /* 0x00000000060c72ca */ /* 0x000fe200000e0000 */
[----:B------:R-:W-:Y:S01]  /*9090*/  IMAD R14, R14, 0x4, R22 ;  /* 0x000000040e0e7824 */ /* 0x000fe200078e0216 */
[----:B------:R-:W-:Y:S01]  /*90a0*/  R2UR UR35, R20 ;  /* 0x00000000142372ca */ /* 0x000fe200000e0000 */
[----:B------:R-:W-:Y:S01]  /*90b0*/  UIADD3 UR4, UP1, UR14, 0x1f0, URZ ;  /* 0x000001f00e047890 */ /* 0x000fe2000ff3e03f */
[----:B------:R-:W-:Y:S01]  /*90c0*/  ISETP.GT.AND P1, PT, R4, 0x1, PT ;  /* 0x000000010400780c */ /* 0x000fe20003f24270 */
[----:B------:R-:W-:Y:S01]  /*90d0*/  UIADD3 UR58, UR10, 0x20, URZ ;  /* 0x000000200a3a7890 */ /* 0x000fe2000fffe03f */
[----:B------:R-:W-:Y:S01]  /*90e0*/  R2UR UR18, R14 ;  /* 0x000000000e1272ca */ /* 0x000fe200000e0000 */
[----:B------:R-:W-:Y:S01]  /*90f0*/  UIADD3 UR50, UR10, 0x40, URZ ;  /* 0x000000400a327890 */ /* 0x000fe2000fffe03f */
[----:B------:R-:W-:Y:S01]  /*9100*/  VIADD R7, R7, 0x1 ;  /* 0x0000000107077836 */ /* 0x000fe20000000000 */
[----:B------:R-:W-:Y:S01]  /*9110*/  UIADD3 UR8, UR40, 0x100, URZ ;  /* 0x0000010028087890 */ /* 0x000fe2000fffe03f */
[----:B------:R-:W-:Y:S01]  /*9120*/  VIADD R24, R24, 0x80 ;  /* 0x0000008018187836 */ /* 0x000fe20000000000 */
[----:B------:R-:W-:-:S02]  /*9130*/  UIADD3 UR56, UR40, 0x8100, URZ ;  /* 0x0000810028387890 */ /* 0x000fc4000fffe03f */
[----:B------:R-:W-:Y:S01]  /*9140*/  UIADD3 UR48, UR40, 0x10100, URZ ;  /* 0x0001010028307890 */ /* 0x000fe2000fffe03f */
[----:B------:R-:W-:Y:S01]  /*9150*/  ISETP.NE.AND P0, PT, R7, 0x4, PT ;  /* 0x000000040700780c */ /* 0x000fe20003f05270 */
[----:B------:R-:W-:Y:S02]  /*9160*/  UIADD3 UR42, UR10, 0x60, URZ ;  /* 0x000000600a2a7890 */ /* 0x000fe4000fffe03f */
[----:B------:R-:W-:Y:S01]  /*9170*/  UIADD3 UR40, UR40, 0x18100, URZ ;  /* 0x0001810028287890 */ /* 0x000fe2000fffe03f */
[----:B------:R-:W-:Y:S01]  /*9180*/  SEL R14, RZ, 0x1, P0 ;  /* 0x00000001ff0e7807 */ /* 0x000fe20000000000 */
[----:B------:R-:W-:Y:S01]  /*9190*/  UMOV UR6, 0x0 ;  /* 0x0000000000067882 */ /* 0x000fe20000000000 */
[----:B------:R-:W-:Y:S01]  /*91a0*/  UMOV UR7, 0x10000000 ;  /* 0x1000000000077882 */ /* 0x000fe20000000000 */
[----:B------:R-:W-:Y:S01]  /*91b0*/  UIADD3.X UR5, URZ, UR15, URZ, UP1, !UPT ;  /* 0x0000000f3f057290 */ /* 0x000fe20008ffe43f */
[----:B------:R0:W-:Y:S01]  /*91c0*/  UTMALDG.3D [UR8], [UR22], desc[UR6] ;  /* 0x00000608160075b4 */ /* 0x0001e20008011000 */
[----:B------:R-:W-:Y:S01]  /*91d0*/  UIADD3 UR32, UR18, 0x80100, URZ ;  /* 0x0008010012207890 */ /* 0x000fe2000fffe03f */
[----:B------:R-:W-:Y:S01]  /*91e0*/  LOP3.LUT R5, R5, R14, RZ, 0x3c, !PT ;  /* 0x0000000e05057212 */ /* 0x000fe200078e3cff */
[----:B------:R-:W-:Y:S01]  /*91f0*/  UIADD3 UR24, UR18, 0x82100, URZ ;  /* 0x0008210012187890 */ /* 0x000fe2000fffe03f */
[----:B------:R-:W-:Y:S01]  /*9200*/  SEL R7, R7, RZ, P0 ;  /* 0x000000ff07077207 */ /* 0x000fe20000000000 */
[----:B------:R-:W-:Y:S01]  /*9210*/  UIADD3 UR16, UR18, 0x84100, URZ ;  /* 0x0008410012107890 */ /* 0x000fe2000fffe03f */
[----:B------:R-:W-:Y:S01]  /*9220*/  UMOV UR57, UR9 ;  /* 0x0000000900397c82 */ /* 0x000fe20008000000 */
        /* <DEDUP_REMOVED lines=8> */
[----:B------:R1:W-:Y:S01]  /*92b0*/  UTMALDG.3D [UR56], [UR22], desc[UR6] ;  /* 0x00000638160075b4 */ /* 0x0003e20008011000 */
[----:B------:R-:W-:Y:S01]  /*92c0*/  UMOV UR30, 0x30000 ;  /* 0x00030000001e7882 */ /* 0x000fe20000000000 */
[----:B------:R-:W-:Y:S01]  /*92d0*/  UMOV UR33, UR9 ;  /* 0x0000000900217c82 */ /* 0x000fe20008000000 */
[----:B------:R-:W-:Y:S01]  /*92e0*/  UMOV UR34, UR10 ;  /* 0x0000000a00227c82 */ /* 0x000fe20008000000 */
[----:B------:R-:W-:Y:S01]  /*92f0*/  UMOV UR36, UR12 ;  /* 0x0000000c00247c82 */ /* 0x000fe20008000000 */
[----:B------:R-:W-:Y:S01]  /*9300*/  UMOV UR25, UR9 ;  /* 0x0000000900197c82 */ /* 0x000fe20008000000 */
[----:B------:R-:W-:Y:S01]  /*9310*/  UMOV UR27, UR35 ;  /* 0x00000023001b7c82 */ /* 0x000fe20008000000 */
[----:B------:R-:W-:Y:S01]  /*9320*/  UMOV UR28, UR12 ;  /* 0x0000000c001c7c82 */ /* 0x000fe20008000000 */
[----:B0-----:R-:W-:Y:S01]  /*9330*/  UIADD3 UR8, UR18, 0x86100, URZ ;  /* 0x0008610012087890 */ /* 0x001fe2000fffe03f */
[----:B------:R1:W-:Y:S01]  /*9340*/  UTMALDG.3D [UR48], [UR22], desc[UR6] ;  /* 0x00000630160075b4 */ /* 0x0003e20008011000 */
        /* <DEDUP_REMOVED lines=8> */
[----:B------:R1:W-:Y:S01]  /*93d0*/  UTMALDG.3D.MULTICAST [UR32], [UR4], UR30, desc[UR6] ;  /* 0x00000620040073b4 */ /* 0x0003e2000801181e */
[----:B------:R1:W-:Y:S01]  /*93e0*/  UTMALDG.3D.MULTICAST [UR24], [UR4], UR30, desc[UR6] ;  /* 0x00000618040073b4 */ /* 0x0003e2000801181e */
[----:B------:R1:W-:Y:S01]  /*93f0*/  UTMALDG.3D.MULTICAST [UR16], [UR4], UR30, desc[UR6] ;  /* 0x00000610040073b4 */ /* 0x0003e2000801181e */
[----:B------:R1:W-:Y:S02]  /*9400*/  UTMALDG.3D.MULTICAST [UR8], [UR4], UR30, desc[UR6] ;  /* 0x00000608040073b4 */ /* 0x0003e4000801181e */
[----:B-1----:R-:W-:Y:S05]  /*9410*/  @P1 BRA `(.L_x_170) ;  /* 0xfffffff800bc1947 */ /* 0x002fea000383ffff */
.L_x_167:
[----:B------:R-:W-:Y:S05]  /*9420*/  BSYNC B1 ;  /* 0x0000000000017941 */ /* 0x000fea0003800000 */
.L_x_166:
[----:B------:R-:W-:Y:S01]  /*9430*/  LOP3.LUT P1, RZ, R10, 0xff, RZ, 0xc0, !PT ;  /* 0x000000ff0aff7812 */ /* 0x000fe2000782c0ff */
[----:B------:R-:W-:Y:S01]  /*9440*/  IMAD.IADD R8, R9, 0x1, R8 ;  /* 0x0000000109087824 */ /* 0x000fe200078e0208 */
[----:B------:R-:W-:Y:S01]  /*9450*/  IADD3 R16, P2, R16, UR38, RZ ;  /* 0x0000002610107c10 */ /* 0x000fe2000ff5e0ff */
[----:B------:R-:W-:Y:S01]  /*9460*/  ULDC.64 UR4, c[0x0][0x650] ;  /* 0x0001940000047ab9 */ /* 0x000fe20000000a00 */
[----:B------:R-:W-:Y:S01]  /*9470*/  BSSY B1, `(.L_x_171) ;  /* 0x000006d000017945 */ /* 0x000fe20003800000 */
[----:B------:R-:W-:Y:S01]  /*9480*/  IMAD.MOV.U32 R21, RZ, RZ, -0x1 ;  /* 0xffffffffff157424 */ /* 0x000fe200078e00ff */
[----:B------:R-:W-:Y:S01]  /*9490*/  SHF.R.U32.HI R4, RZ, 0x2, R8 ;  /* 0x00000002ff047819 */ /* 0x000fe20000011608 */
[----:B------:R-:W-:Y:S01]  /*94a0*/  IMAD.MOV.U32 R20, RZ, RZ, -0x1 ;  /* 0xffffffffff147424 */ /* 0x000fe200078e00ff */
[----:B------:R-:W-:Y:S02]  /*94b0*/  ISETP.GT.U32.AND P0, PT, R8, 0x3, PT ;  /* 0x000000030800780c */ /* 0x000fe40003f04070 */
[----:B------:R-:W-:-:S02]  /*94c0*/  LOP3.LUT R4, R4, 0x1, RZ, 0xc0, !PT ;  /* 0x0000000104047812 */ /* 0x000fc400078ec0ff */
[----:B------:R-:W-:Y:S01]  /*94d0*/  ISETP.LT.U32.AND P0, PT, R9, 0x4, P0 ;  /* 0x000000040900780c */ /* 0x000fe20000701070 */
[----:B------:R-:W0:Y:S01]  /*94e0*/  @P1 S2R R6, SR_CgaCtaId ;  /* 0x0000000000061919 */ /* 0x000e220000008800 */
[----:B------:R-:W-:Y:S02]  /*94f0*/  @P1 MOV R5, 0x400 ;  /* 0x0000040000051802 */ /* 0x000fe40000000f00 */
[----:B------:R-:W-:Y:S02]  /*9500*/  IADD3.X R17, R17, UR37, RZ, P2, !PT ;  /* 0x0000002511117c10 */ /* 0x000fe400097fe4ff */
[----:B------:R-:W-:Y:S02]  /*9510*/  ISETP.GE.U32.AND P2, PT, R16, UR4, PT ;  /* 0x0000000410007c0c */ /* 0x000fe4000bf46070 */
[----:B------:R-:W-:Y:S02]  /*9520*/  LOP3.LUT R8, R8, 0x3, RZ, 0xc0, !PT ;  /* 0x0000000308087812 */ /* 0x000fe400078ec0ff */
[----:B------:R-:W-:-:S02]  /*9530*/  PRMT R10, RZ, 0x7610, R10 ;  /* 0x00007610ff0a7816 */ /* 0x000fc4000000000a */
[----:B0-----:R-:W-:Y:S01]  /*9540*/  @P1 LEA R5, R6, R5, 0x18 ;  /* 0x0000000506051211 */ /* 0x001fe200078ec0ff */
[----:B------:R-:W-:-:S03]  /*9550*/  IMAD.MOV.U32 R6, RZ, RZ, -0x1 ;  /* 0xffffffffff067424 */ /* 0x000fc600078e00ff */
[----:B------:R0:W-:Y:S01]  /*9560*/  @P1 SYNCS.ARRIVE.TRANS64.A1T0 RZ, [R5+URZ+0x58], RZ ;  /* 0x000058ff05ff19a7 */ /* 0x0001e2000810003f */
[----:B------:R-:W-:Y:S02]  /*9570*/  ISETP.NE.U32.AND P1, PT, R4, 0x1, PT ;  /* 0x000000010400780c */ /* 0x000fe40003f25070 */
[----:B------:R-:W-:Y:S02]  /*9580*/  SEL R4, RZ, 0x1, !P0 ;  /* 0x00000001ff047807 */ /* 0x000fe40004000000 */
[----:B------:R-:W-:Y:S02]  /*9590*/  ISETP.GE.U32.AND.EX P0, PT, R17, UR5, PT, P2 ;  /* 0x0000000511007c0c */ /* 0x000fe4000bf06120 */
[----:B------:R-:W-:-:S04]  /*95a0*/  ISETP.GT.U32.AND P1, PT, R9, 0x3, !P1 ;  /* 0x000000030900780c */ /* 0x000fc80004f24070 */
[----:B0-----:R-:W-:-:S04]  /*95b0*/  SEL R5, RZ, 0x1, !P1 ;  /* 0x00000001ff057807 */ /* 0x001fc80004800000 */
[--C-:B------:R-:W-:Y:S02]  /*95c0*/  LOP3.LUT R3, R5, R3, R4.reuse, 0x96, !PT ;  /* 0x0000000305037212 */ /* 0x100fe400078e9604 */
[----:B------:R-:W-:Y:S01]  /*95d0*/  PRMT R4, RZ, 0x7610, R4 ;  /* 0x00007610ff047816 */ /* 0x000fe20000000004 */
[----:B------:R-:W-:Y:S06]  /*95e0*/  @P0 BRA `(.L_x_172) ;  /* 0x0000000400540947 */ /* 0x000fec0003800000 */
[----:B------:R-:W0:Y:S01]  /*95f0*/  S2R R15, SR_CTAID.X ;  /* 0x00000000000f7919 */ /* 0x000e220000002500 */
[----:B------:R-:W-:Y:S01]  /*9600*/  ULDC.64 UR4, c[0x0][0x628] ;  /* 0x00018a0000047ab9 */ /* 0x000fe20000000a00 */
[----:B------:R-:W-:Y:S01]  /*9610*/  ULDC UR7, c[0x0][0x630] ;  /* 0x00018c0000077ab9 */ /* 0x000fe20000000800 */
[----:B------:R-:W-:Y:S01]  /*9620*/  ISETP.NE.U32.AND P0, PT, RZ, UR4, PT ;  /* 0x00000004ff007c0c */ /* 0x000fe2000bf05070 */
[----:B------:R-:W1:Y:S01]  /*9630*/  S2R R20, SR_CTAID.Y ;  /* 0x0000000000147919 */ /* 0x000e620000002600 */
[----:B------:R-:W-:Y:S01]  /*9640*/  ULDC UR8, c[0x0][0x150] ;  /* 0x0000540000087ab9 */ /* 0x000fe20000000800 */
[----:B------:R-:W-:Y:S01]  /*9650*/  IMAD.MOV.U32 R4, RZ, RZ, R16 ;  /* 0x000000ffff047224 */ /* 0x000fe200078e0010 */
[----:B------:R-:W-:Y:S01]  /*9660*/  ISETP.NE.AND.EX P0, PT, RZ, UR5, PT, P0 ;  /* 0x00000005ff007c0c */ /* 0x000fe2000bf05300 */
[----:B------:R-:W-:Y:S01]  /*9670*/  IMAD.MOV.U32 R5, RZ, RZ, R17 ;  /* 0x000000ffff057224 */ /* 0x000fe200078e0011 */
[----:B0-----:R-:W-:-:S11]  /*9680*/  I2FP.F32.U32 R22, R15 ;  /* 0x0000000f00167245 */ /* 0x001fd60000201000 */
[----:B------:R-:W-:Y:S05]  /*9690*/  @!P0 BRA `(.L_x_173) ;  /* 0x0000000000288947 */ /* 0x000fea0003800000 */
[----:B------:R-:W-:Y:S02]  /*96a0*/  ULDC UR6, c[0x0][0x634] ;  /* 0x00018d0000067ab9 */ /* 0x000fe40000000800 */
[----:B------:R-:W-:-:S05]  /*96b0*/  IADD3 R5, P0, R16, UR6, RZ ;  /* 0x0000000610057c10 */ /* 0x000fca000ff1e0ff */
[----:B------:R-:W-:-:S04]  /*96c0*/  IMAD.X R21, RZ, RZ, R17, P0 ;  /* 0x000000ffff157224 */ /* 0x000fc800000e0611 */
[----:B------:R-:W-:-:S04]  /*96d0*/  IMAD.WIDE.U32 R6, R21, UR4, RZ ;  /* 0x0000000415067c25 */ /* 0x000fc8000f8e00ff */
[----:B------:R-:W-:-:S04]  /*96e0*/  IMAD.WIDE.U32 R6, P0, R5, UR5, R6 ;  /* 0x0000000505067c25 */ /* 0x000fc8000f800006 */
[----:B------:R-:W-:-:S04]  /*96f0*/  IMAD.WIDE.U32 R4, R5, UR4, RZ ;  /* 0x0000000405047c25 */ /* 0x000fc8000f8e00ff */
[----:B------:R-:W-:Y:S01]  /*9700*/  IMAD.MOV.U32 R4, RZ, RZ, R7 ;  /* 0x000000ffff047224 */ /* 0x000fe200078e0007 */
[----:B------:R-:W-:Y:S01]  /*9710*/  IADD3 RZ, P1, R5, R6, RZ ;  /* 0x0000000605ff7210 */ /* 0x000fe20007f3e0ff */
[----:B------:R-:W-:-:S04]  /*9720*/  IMAD.X R5, RZ, RZ, RZ, P0 ;  /* 0x000000ffff057224 */ /* 0x000fc800000e06ff */
[----:B------:R-:W-:-:S08]  /*9730*/  IMAD.WIDE.U32.X R4, R21, UR5, R4, P1 ;  /* 0x0000000515047c25 */ /* 0x000fd000088e0404 */
.L_x_173:
[--C-:B------:R-:W-:Y:S01]  /*9740*/  SHF.R.U64 R14, R4, UR7, R5.reuse ;  /* 0x00000007040e7c19 */ /* 0x100fe20008001205 */
[----:B------:R-:W-:Y:S01]  /*9750*/  FMUL R22, R22, UR8 ;  /* 0x0000000816167c20 */ /* 0x000fe20008400000 */
[----:B------:R-:W-:Y:S01]  /*9760*/  SHF.R.U32.HI R4, RZ, UR7, R5 ;  /* 0x00000007ff047c19 */ /* 0x000fe20008011605 */
[----:B------:R-:W0:Y:S01]  /*9770*/  LDC R6, c[0x0][0x144] ;  /* 0x00005100ff067b82 */ /* 0x000e220000000800 */
[----:B------:R-:W-:Y:S01]  /*9780*/  IADD3 R5, P0, RZ, -R14, RZ ;  /* 0x8000000eff057210 */ /* 0x000fe20007f1e0ff */
[----:B------:R-:W-:Y:S01]  /*9790*/  ULDC UR6, c[0x0][0x154] ;  /* 0x0000550000067ab9 */ /* 0x000fe20000000800 */
[----:B-1----:R-:W-:Y:S01]  /*97a0*/  I2FP.F32.U32 R7, R20 ;  /* 0x0000001400077245 */ /* 0x002fe20000201000 */
[----:B------:R-:W1:Y:S01]  /*97b0*/  F2I.U32.TRUNC.NTZ R22, R22 ;  /* 0x0000001600167305 */ /* 0x000e62000020f000 */
[----:B------:R-:W-:Y:S01]  /*97c0*/  ULDC.64 UR4, c[0x0][0x620] ;  /* 0x0001880000047ab9 */ /* 0x000fe20000000a00 */
[----:B------:R-:W-:Y:S01]  /*97d0*/  IMAD.X R4, RZ, RZ, ~R4, P0 ;  /* 0x000000ffff047224 */ /* 0x000fe200000e0e04 */
[----:B------:R-:W-:Y:S01]  /*97e0*/  ISETP.NE.AND P2, PT, R2, 0x1, PT ;  /* 0x000000010200780c */ /* 0x000fe20003f45270 */
[----:B------:R-:W-:Y:S01]  /*97f0*/  FMUL R23, R7, UR6 ;  /* 0x0000000607177c20 */ /* 0x000fe20008400000 */
[----:B------:R-:W2:Y:S01]  /*9800*/  LDC R25, c[0x0][0x148] ;  /* 0x00005200ff197b82 */ /* 0x000ea20000000800 */
[----:B------:R-:W-:Y:S01]  /*9810*/  IMAD R4, R4, UR4, RZ ;  /* 0x0000000404047c24 */ /* 0x000fe2000f8e02ff */
[----:B------:R-:W-:-:S02]  /*9820*/  ULDC.64 UR6, c[0x0][0x640] ;  /* 0x0001900000067ab9 */ /* 0x000fc40000000a00 */
[----:B------:R-:W-:Y:S01]  /*9830*/  ISETP.NE.U32.AND P0, PT, RZ, UR6, PT ;  /* 0x00000006ff007c0c */ /* 0x000fe2000bf05070 */
[----:B------:R-:W3:Y:S01]  /*9840*/  F2I.U32.TRUNC.NTZ R23, R23 ;  /* 0x0000001700177305 */ /* 0x000ee2000020f000 */
[C---:B------:R-:W-:Y:S02]  /*9850*/  IMAD R7, R5.reuse, UR5, R4 ;  /* 0x0000000505077c24 */ /* 0x040fe4000f8e0204 */
[----:B------:R-:W-:Y:S01]  /*9860*/  IMAD.WIDE.U32 R4, R5, UR4, R16 ;  /* 0x0000000405047c25 */ /* 0x000fe2000f8e0010 */
[----:B------:R-:W-:Y:S01]  /*9870*/  ULDC UR4, c[0x0][0x618] ;  /* 0x0001860000047ab9 */ /* 0x000fe20000000800 */
[----:B------:R-:W-:Y:S02]  /*9880*/  ISETP.NE.AND.EX P0, PT, RZ, UR7, PT, P0 ;  /* 0x00000007ff007c0c */ /* 0x000fe4000bf05300 */
[----:B------:R-:W-:Y:S02]  /*9890*/  IMAD.IADD R5, R5, 0x1, R7 ;  /* 0x0000000105057824 */ /* 0x000fe400078e0207 */
[----:B-1----:R-:W-:-:S03]  /*98a0*/  IMAD.MOV R22, RZ, RZ, -R22 ;  /* 0x000000ffff167224 */ /* 0x002fc600078e0a16 */
[----:B------:R-:W-:Y:S01]  /*98b0*/  SHF.R.U64 R21, R4, UR4, R5 ;  /* 0x0000000404157c19 */ /* 0x000fe20008001205 */
[----:B0-----:R-:W-:Y:S01]  /*98c0*/  IMAD R15, R6, R22, R15 ;  /* 0x00000016060f7224 */ /* 0x001fe200078e020f */
[----:B------:R-:W-:Y:S01]  /*98d0*/  SHF.R.U32.HI R4, RZ, UR4, R5 ;  /* 0x00000004ff047c19 */ /* 0x000fe20008011605 */
[----:B------:R-:W-:Y:S01]  /*98e0*/  ULDC UR4, c[0x0][0x608] ;  /* 0x0001820000047ab9 */ /* 0x000fe20000000800 */
[----:B---3--:R-:W-:Y:S02]  /*98f0*/  IMAD.MOV R6, RZ, RZ, -R23 ;  /* 0x000000ffff067224 */ /* 0x008fe400078e0a17 */
[--C-:B------:R-:W-:Y:S02]  /*9900*/  SHF.R.U64 R22, R21, UR4, R4.reuse ;  /* 0x0000000415167c19 */ /* 0x100fe40008001204 */
[----:B------:R-:W-:Y:S01]  /*9910*/  SHF.R.U32.HI R5, RZ, UR4, R4 ;  /* 0x00000004ff057c19 */ /* 0x000fe20008011604 */
[----:B------:R-:W-:Y:S01]  /*9920*/  ULDC UR4, c[0x0][0x658] ;  /* 0x0001960000047ab9 */ /* 0x000fe20000000800 */
[----:B--2---:R-:W-:-:S02]  /*9930*/  @P2 IMAD R15, R25, R6, R20 ;  /* 0x00000006190f2224 */ /* 0x004fc400078e0214 */
[--C-:B------:R-:W-:Y:S02]  /*9940*/  SHF.R.U64 R20, R22, UR4, R5.reuse ;  /* 0x0000000416147c19 */ /* 0x100fe40008001205 */
[----:B------:R-:W-:-:S03]  /*9950*/  SHF.R.U32.HI R23, RZ, UR4, R5 ;  /* 0x00000004ff177c19 */ /* 0x000fc60008011605 */
[----:B------:R-:W-:Y:S02]  /*9960*/  IMAD.MOV.U32 R6, RZ, RZ, R20 ;  /* 0x000000ffff067224 */ /* 0x000fe400078e0014 */
[----:B------:R-:W-:Y:S01]  /*9970*/  IMAD.MOV.U32 R5, RZ, RZ, R23 ;  /* 0x000000ffff057224 */ /* 0x000fe200078e0017 */
[----:B------:R-:W-:Y:S06]  /*9980*/  @!P0 BRA `(.L_x_174) ;  /* 0x00000000002c8947 */ /* 0x000fec0003800000 */
        /* <DEDUP_REMOVED lines=9> */
[----:B------:R-:W-:-:S04]  /*9a20*/  IMAD.WIDE.U32.X R4, R23, UR7, R4, P1 ;  /* 0x0000000717047c25 */ /* 0x000fc800088e0404 */
[----:B------:R-:W-:-:S07]  /*9a30*/  IMAD.MOV.U32 R6, RZ, RZ, R4 ;  /* 0x000000ffff067224 */ /* 0x000fce00078e0004 */
.L_x_174:
[----:B------:R-:W-:Y:S01]  /*9a40*/  ULDC UR4, c[0x0][0x648] ;  /* 0x0001920000047ab9 */ /* 0x000fe20000000800 */
[----:B------:R-:W-:Y:S01]  /*9a50*/  LOP3.LUT R4, R22, UR29, RZ, 0xc0, !PT ;  /* 0x0000001d16047c12 */ /* 0x000fe2000f8ec0ff */
[----:B------:R-:W-:Y:S01]  /*9a60*/  ULDC UR5, c[0x0][0x610] ;  /* 0x0001840000057ab9 */ /* 0x000fe20000000800 */
[----:B------:R-:W-:Y:S01]  /*9a70*/  SHF.R.U64 R5, R6, UR4, R5 ;  /* 0x0000000406057c19 */ /* 0x000fe20008001205 */
[----:B------:R-:W-:Y:S01]  /*9a80*/  ULDC UR4, c[0x0][0x638] ;  /* 0x00018e0000047ab9 */ /* 0x000fe20000000800 */
[----:B------:R-:W-:-:S03]  /*9a90*/  LOP3.LUT R21, R21, UR13, RZ, 0xc0, !PT ;  /* 0x0000000d15157c12 */ /* 0x000fc6000f8ec0ff */
[----:B------:R-:W-:Y:S02]  /*9aa0*/  IMAD.MOV R7, RZ, RZ, -R5 ;  /* 0x000000ffff077224 */ /* 0x000fe400078e0a05 */
[----:B------:R-:W-:Y:S02]  /*9ab0*/  IMAD R4, R5, UR21, R4 ;  /* 0x0000001505047c24 */ /* 0x000fe4000f8e0204 */
[----:B------:R-:W-:Y:S01]  /*9ac0*/  IMAD R20, R7, UR4, R20 ;  /* 0x0000000407147c24 */ /* 0x000fe2000f8e0214 */
[----:B------:R-:W-:Y:S01]  /*9ad0*/  ULDC UR4, c[0x0][0x600] ;  /* 0x0001800000047ab9 */ /* 0x000fe20000000800 */
[----:B------:R-:W-:Y:S02]  /*9ae0*/  IMAD R15, R4, UR5, R15 ;  /* 0x00000005040f7c24 */ /* 0x000fe4000f8e020f */
[----:B------:R-:W-:Y:S02]  /*9af0*/  IMAD R6, R20, UR4, R21 ;  /* 0x0000000414067c24 */ /* 0x000fe4000f8e0215 */
[----:B------:R-:W-:-:S03]  /*9b00*/  IMAD.MOV.U32 R4, RZ, RZ, 0x1 ;  /* 0x00000001ff047424 */ /* 0x000fc600078e00ff */
[----:B------:R-:W-:Y:S02]  /*9b10*/  SEL R20, R6, R15, !P2 ;  /* 0x0000000f06147207 */ /* 0x000fe40005000000 */
[----:B------:R-:W-:Y:S01]  /*9b20*/  SEL R21, R15, R6, !P2 ;  /* 0x000000060f157207 */ /* 0x000fe20005000000 */
[----:B------:R-:W-:-:S07]  /*9b30*/  IMAD.MOV.U32 R6, RZ, RZ, R14 ;  /* 0x000000ffff067224 */ /* 0x000fce00078e000e */
.L_x_172:
[----:B------:R-:W-:Y:S05]  /*9b40*/  BSYNC B1 ;  /* 0x0000000000017941 */ /* 0x000fea0003800000 */
.L_x_171:
[----:B------:R-:W-:-:S13]  /*9b50*/  LOP3.LUT P0, RZ, R4, 0xff, RZ, 0xc0, !PT ;  /* 0x000000ff04ff7812 */ /* 0x000fda000780c0ff */
[----:B------:R-:W-:Y:S05]  /*9b60*/  @P0 BRA `(.L_x_175) ;  /* 0xfffffff000b40947 */ /* 0x000fea000383ffff */
[----:B------:R-:W-:Y:S05]  /*9b70*/  BSYNC B0 ;  /* 0x0000000000007941 */ /* 0x000fea0003800000 */
.L_x_164:
[----:B------:R-:W-:-:S03]  /*9b80*/  UMOV UR4, 0xffffffff ;  /* 0xffffffff00047882 */ /* 0x000fc60000000000 */
[----:B------:R-:W-:Y:S05]  /*9b90*/  BRA.DIV UR4, `(.L_x_176) ;  /* 0x0000000604147947 */ /* 0x000fea000b800000 */
[----:B------:R-:W-:-:S13]  /*9ba0*/  ELECT P6, URZ, PT ;  /* 0x00000000003f782f */ /* 0x000fda00038c0000 */
.L_x_190:
[----:B------:R-:W-:Y:S04]  /*9bb0*/  BSSY B0, `(.L_x_177) ;  /* 0x000002b000007945 */ /* 0x000fe80003800000 */
[----:B------:R-:W-:Y:S05]  /*9bc0*/  @!P6 BRA `(.L_x_178) ;  /* 0x0000000000a4e947 */ /* 0x000fea0003800000 */
[----:B------:R-:W-:-:S04]  /*9bd0*/  LOP3.LUT R18, R18, 0x2, RZ, 0xfc, !PT ;  /* 0x0000000212127812 */ /* 0x000fc800078efcff */
[----:B------:R-:W-:-:S13]  /*9be0*/  ISETP.NE.AND P0, PT, R18, 0x3, PT ;  /* 0x000000031200780c */ /* 0x000fda0003f05270 */
[----:B------:R-:W-:Y:S05]  /*9bf0*/  @!P0 BRA `(.L_x_179) ;  /* 0x0000000000048947 */ /* 0x000fea0003800000 */
[----:B------:R-:W-:Y:S01]  /*9c00*/  BPT.TRAP 0x1 ;  /* 0x000000040000795c */ /* 0x000fe20000300000 */
.L_x_179:
[----:B------:R-:W0:Y:S01]  /*9c10*/  S2R R5, SR_CgaCtaId ;  /* 0x0000000000057919 */ /* 0x000e220000008800 */
[----:B------:R-:W-:Y:S02]  /*9c20*/  MOV R0, 0x400 ;  /* 0x0000040000007802 */ /* 0x000fe40000000f00 */
[----:B------:R-:W-:Y:S02]  /*9c30*/  SHF.L.U32 R2, R3, 0x1f, RZ ;  /* 0x0000001f03027819 */ /* 0x000fe400000006ff */
[----:B0-----:R-:W-:-:S05]  /*9c40*/  LEA R5, R5, R0, 0x18 ;  /* 0x0000000005057211 */ /* 0x001fca00078ec0ff */
[----:B------:R-:W-:-:S04]  /*9c50*/  VIADD R5, R5, 0x20 ;  /* 0x0000002005057836 */ /* 0x000fc80000000000 */
[C---:B------:R-:W-:Y:S02]  /*9c60*/  IMAD R7, R8.reuse, 0x8, R5 ;  /* 0x0000000808077824 */ /* 0x040fe400078e0205 */
[----:B------:R-:W-:Y:S02]  /*9c70*/  VIADD R8, R8, 0x1 ;  /* 0x0000000108087836 */ /* 0x000fe40000000000 */
[----:B------:R-:W0:Y:S03]  /*9c80*/  SYNCS.PHASECHK.TRANS64.TRYWAIT P0, [R7+URZ], R2 ;  /* 0x00000002070075a7 */ /* 0x000e26000800017f */
[----:B------:R-:W-:-:S04]  /*9c90*/  ISETP.NE.AND P1, PT, R8, 0x4, PT ;  /* 0x000000040800780c */ /* 0x000fc80003f25270 */
[----:B------:R-:W-:Y:S02]  /*9ca0*/  SEL R0, RZ, 0x1, P1 ;  /* 0x00000001ff007807 */ /* 0x000fe40000800000 */
[----:B------:R-:W-:Y:S02]  /*9cb0*/  SEL R8, R8, RZ, P1 ;  /* 0x000000ff08087207 */ /* 0x000fe40000800000 */
[----:B------:R-:W-:-:S03]  /*9cc0*/  LOP3.LUT R9, R3, R0, RZ, 0x3c, !PT ;  /* 0x0000000003097212 */ /* 0x000fc600078e3cff */
[----:B------:R-:W-:Y:S01]  /*9cd0*/  IMAD R6, R8, 0x8, R5 ;  /* 0x0000000808067824 */ /* 0x000fe200078e0205 */
[----:B------:R-:W-:Y:S01]  /*9ce0*/  SHF.L.U32 R3, R9, 0x1f, RZ ;  /* 0x0000001f09037819 */ /* 0x000fe200000006ff */
[----:B0-----:R-:W-:Y:S06]  /*9cf0*/  @!P0 BRA `(.L_x_180) ;  /* 0x0000000000dc8947 */ /* 0x001fec0003800000 */
.L_x_191:
[----:B------:R-:W1:Y:S01]  /*9d00*/  SYNCS.PHASECHK.TRANS64.TRYWAIT P0, [R6+URZ], R3 ;  /* 0x00000003060075a7 */ /* 0x000e62000800017f */
[----:B------:R-:W-:-:S05]  /*9d10*/  VIADD R0, R8, 0x1 ;  /* 0x0000000108007836 */ /* 0x000fca0000000000 */
[----:B------:R-:W-:-:S04]  /*9d20*/  ISETP.NE.AND P1, PT, R0, 0x4, PT ;  /* 0x000000040000780c */ /* 0x000fc80003f25270 */
[----:B0-----:R-:W-:Y:S02]  /*9d30*/  SEL R2, RZ, 0x1, P1 ;  /* 0x00000001ff027807 */ /* 0x001fe40000800000 */
[----:B------:R-:W-:Y:S02]  /*9d40*/  SEL R0, R0, RZ, P1 ;  /* 0x000000ff00007207 */ /* 0x000fe40000800000 */
[----:B------:R-:W-:-:S03]  /*9d50*/  LOP3.LUT R9, R9, R2, RZ, 0x3c, !PT ;  /* 0x0000000209097212 */ /* 0x000fc600078e3cff */
[----:B------:R-:W-:Y:S01]  /*9d60*/  IMAD R7, R0, 0x8, R5 ;  /* 0x0000000800077824 */ /* 0x000fe200078e0205 */
[----:B------:R-:W-:Y:S01]  /*9d70*/  SHF.L.U32 R4, R9, 0x1f, RZ ;  /* 0x0000001f09047819 */ /* 0x000fe200000006ff */
[----:B-1----:R-:W-:Y:S06]  /*9d80*/  @!P0 BRA `(.L_x_181) ;  /* 0x0000000000cc8947 */ /* 0x002fec0003800000 */
.L_x_192:
[----:B------:R-:W1:Y:S01]  /*9d90*/  SYNCS.PHASECHK.TRANS64.TRYWAIT P0, [R7+URZ], R4 ;  /* 0x00000004070075a7 */ /* 0x000e62000800017f */
[----:B------:R-:W-:-:S05]  /*9da0*/  VIADD R0, R0, 0x1 ;  /* 0x0000000100007836 */ /* 0x000fca0000000000 */
[----:B------:R-:W-:-:S04]  /*9db0*/  ISETP.NE.AND P1, PT, R0, 0x4, PT ;  /* 0x000000040000780c */ /* 0x000fc80003f25270 */
[----:B------:R-:W-:Y:S02]  /*9dc0*/  SEL R2, RZ, 0x1, P1 ;  /* 0x00000001ff027807 */ /* 0x000fe40000800000 */
[----:B------:R-:W-:Y:S02]  /*9dd0*/  SEL R0, R0, RZ, P1 ;  /* 0x000000ff00007207 */ /* 0x000fe40000800000 */
[----:B------:R-:W-:Y:S01]  /*9de0*/  LOP3.LUT R2, R9, R2, RZ, 0x3c, !PT ;  /* 0x0000000209027212 */ /* 0x000fe200078e3cff */
[----:B-1----:R-:W-:Y:S06]  /*9df0*/  @!P0 BRA `(.L_x_182) ;  /* 0x0000000000c48947 */ /* 0x002fec0003800000 */
.L_x_193:
[----:B------:R-:W-:Y:S01]  /*9e00*/  IMAD R5, R0, 0x8, R5 ;  /* 0x0000000800057824 */ /* 0x000fe200078e0205 */
[----:B------:R-:W-:-:S07]  /*9e10*/  SHF.L.U32 R0, R2, 0x1f, RZ ;  /* 0x0000001f02007819 */ /* 0x000fce00000006ff */
.L_x_183:
[----:B--2---:R2:W3:Y:S02]  /*9e20*/  SYNCS.PHASECHK.TRANS64.TRYWAIT P0, [R5+URZ], R0 ;  /* 0x00000000050075a7 */ /* 0x0044e4000800017f */
[----:B---3--:R-:W-:Y:S05]  /*9e30*/  @!P0 NANOSLEEP.SYNCS 0x989680 ;  /* 0x009896800000895d */ /* 0x008fea0003900000 */
[----:B------:R-:W3:Y:S02]  /*9e40*/  @!P0 SYNCS.PHASECHK.TRANS64 P0, [R5+URZ], R0 ;  /* 0x00000000050085a7 */ /* 0x000ee4000800007f */
[----:B---3--:R-:W-:Y:S05]  /*9e50*/  @!P0 BRA `(.L_x_183) ;  /* 0xfffffffc00f08947 */ /* 0x008fea000383ffff */
.L_x_178:
[----:B------:R-:W-:Y:S05]  /*9e60*/  BSYNC B0 ;  /* 0x0000000000007941 */ /* 0x000fea0003800000 */
.L_x_177:
[----:B------:R-:W-:Y:S05]  /*9e70*/  EXIT ;  /* 0x000000000000794d */ /* 0x000fea0003800000 */
.L_x_21:
[----:B-1----:R1:W2:Y:S02]  /*9e80*/  SYNCS.PHASECHK.TRANS64.TRYWAIT P1, [R3+URZ], R0 ;  /* 0x00000000030075a7 */ /* 0x0022a4000802017f */
[----:B--2---:R-:W-:Y:S05]  /*9e90*/  @!P1 NANOSLEEP.SYNCS 0x989680 ;  /* 0x009896800000995d */ /* 0x004fea0003900000 */
[----:B------:R-:W2:Y:S02]  /*9ea0*/  @!P1 SYNCS.PHASECHK.TRANS64 P1, [R3+URZ], R0 ;  /* 0x00000000030095a7 */ /* 0x000ea4000802007f */
[----:B--2---:R-:W-:Y:S05]  /*9eb0*/  @!P1 BRA `(.L_x_21) ;  /* 0xfffffffc00f09947 */ /* 0x004fea000383ffff */
[----:B------:R-:W-:Y:S05]  /*9ec0*/  BRA `(.L_x_20) ;  /* 0xffffff7800487947 */ /* 0x000fea000383ffff */
.L_x_26:
[----:B-1----:R1:W2:Y:S02]  /*9ed0*/  SYNCS.PHASECHK.TRANS64.TRYWAIT P1, [R5+URZ], R4 ;  /* 0x00000004050075a7 */ /* 0x0022a4000802017f */
[----:B--2---:R-:W-:Y:S05]  /*9ee0*/  @!P1 NANOSLEEP.SYNCS 0x989680 ;  /* 0x009896800000995d */ /* 0x004fea0003900000 */
[----:B------:R-:W2:Y:S02]  /*9ef0*/  @!P1 SYNCS.PHASECHK.TRANS64 P1, [R5+URZ], R4 ;  /* 0x00000004050095a7 */ /* 0x000ea4000802007f */
[----:B--2---:R-:W-:Y:S05]  /*9f00*/  @!P1 BRA `(.L_x_26) ;  /* 0xfffffffc00f09947 */ /* 0x004fea000383ffff */
[----:B------:R-:W-:Y:S05]  /*9f10*/  BRA `(.L_x_25) ;  /* 0xffffff8400f87947 */ /* 0x000fea000383ffff */
.L_x_165:
[----:B------:R-:W-:Y:S01]  /*9f20*/  BSSY B1, `(.L_x_184) ;  /* 0x0000006000017945 */ /* 0x000fe20003800000 */
[----:B------:R-:W-:-:S07]  /*9f30*/  IMAD.MOV.U32 R15, RZ, RZ, -0x1 ;  /* 0xffffffffff0f7424 */ /* 0x000fce00078e00ff */
[----:B------:R-:W-:Y:S05]  /*9f40*/  WARPSYNC.COLLECTIVE R15, `(.L_x_185) ;  /* 0x000000000f0c7348 */ /* 0x000fea0003c00000 */
[----:B------:R-:W-:Y:S02]  /*9f50*/  ELECT P6, UR62, PT ;  /* 0x00000000003e782f */ /* 0x000fe400038c0000 */
[----:B------:R-:W-:Y:S01]  /*9f60*/  MOV R14, UR62 ;  /* 0x0000003e000e7c02 */ /* 0x000fe20008000f00 */
[----:B------:R-:W-:Y:S10]  /*9f70*/  ENDCOLLECTIVE ;  /* 0x000000000000791b */ /* 0x000ff40003800000 */
.L_x_185:
[----:B------:R-:W-:Y:S05]  /*9f80*/  BSYNC B1 ;  /* 0x0000000000017941 */ /* 0x000fea0003800000 */
.L_x_184:
[----:B------:R-:W-:Y:S05]  /*9f90*/  BRA `(.L_x_186) ;  /* 0xffffffec00b47947 */ /* 0x000fea000383ffff */
.L_x_168:
[----:B-1----:R1:W2:Y:S02]  /*9fa0*/  SYNCS.PHASECHK.TRANS64.TRYWAIT P0, [R23+URZ+0x20], R14 ;  /* 0x0000200e170075a7 */ /* 0x0022a4000800017f */
[----:B--2---:R-:W-:Y:S05]  /*9fb0*/  @!P0 NANOSLEEP.SYNCS 0x989680 ;  /* 0x009896800000895d */ /* 0x004fea0003900000 */
[----:B------:R-:W2:Y:S02]  /*9fc0*/  @!P0 SYNCS.PHASECHK.TRANS64 P0, [R23+URZ+0x20], R14 ;  /* 0x0000200e170085a7 */ /* 0x000ea4000800007f */
[----:B--2---:R-:W-:Y:S05]  /*9fd0*/  @!P0 BRA `(.L_x_168) ;  /* 0xfffffffc00f08947 */ /* 0x004fea000383ffff */
[----:B------:R-:W-:Y:S05]  /*9fe0*/  BRA `(.L_x_187) ;  /* 0xffffffec00ec7947 */ /* 0x000fea000383ffff */
.L_x_176:
[----:B------:R-:W-:Y:S01]  /*9ff0*/  BSSY B0, `(.L_x_188) ;  /* 0x0000006000007945 */ /* 0x000fe20003800000 */
[----:B------:R-:W-:-:S07]  /*a000*/  IMAD.MOV.U32 R15, RZ, RZ, -0x1 ;  /* 0xffffffffff0f7424 */ /* 0x000fce00078e00ff */
[----:B------:R-:W-:Y:S05]  /*a010*/  WARPSYNC.COLLECTIVE R15, `(.L_x_189) ;  /* 0x000000000f0c7348 */ /* 0x000fea0003c00000 */
[----:B------:R-:W-:Y:S02]  /*a020*/  ELECT P6, UR62, PT ;  /* 0x00000000003e782f */ /* 0x000fe400038c0000 */
[----:B------:R-:W-:Y:S01]  /*a030*/  MOV R14, UR62 ;  /* 0x0000003e000e7c02 */ /* 0x000fe20008000f00 */
[----:B------:R-:W-:Y:S10]  /*a040*/  ENDCOLLECTIVE ;  /* 0x000000000000791b */ /* 0x000ff40003800000 */
.L_x_189:
[----:B------:R-:W-:Y:S05]  /*a050*/  BSYNC B0 ;  /* 0x0000000000007941 */ /* 0x000fea0003800000 */
.L_x_188:
[----:B------:R-:W-:Y:S05]  /*a060*/  BRA `(.L_x_190) ;  /* 0xfffffff800d07947 */ /* 0x000fea000383ffff */
.L_x_180:
[----:B0-----:R0:W1:Y:S02]  /*a070*/  SYNCS.PHASECHK.TRANS64.TRYWAIT P0, [R7+URZ], R2 ;  /* 0x00000002070075a7 */ /* 0x001064000800017f */
[----:B-1----:R-:W-:Y:S05]  /*a080*/  @!P0 NANOSLEEP.SYNCS 0x989680 ;  /* 0x009896800000895d */ /* 0x002fea0003900000 */
[----:B------:R-:W1:Y:S02]  /*a090*/  @!P0 SYNCS.PHASECHK.TRANS64 P0, [R7+URZ], R2 ;  /* 0x00000002070085a7 */ /* 0x000e64000800007f */
[----:B-1----:R-:W-:Y:S05]  /*a0a0*/  @!P0 BRA `(.L_x_180) ;  /* 0xfffffffc00f08947 */ /* 0x002fea000383ffff */
[----:B------:R-:W-:Y:S05]  /*a0b0*/  BRA `(.L_x_191) ;  /* 0xfffffffc00107947 */ /* 0x000fea000383ffff */
.L_x_181:
[----:B0-----:R0:W1:Y:S02]  /*a0c0*/  SYNCS.PHASECHK.TRANS64.TRYWAIT P0, [R6+URZ], R3 ;  /* 0x00000003060075a7 */ /* 0x001064000800017f */
[----:B-1----:R-:W-:Y:S05]  /*a0d0*/  @!P0 NANOSLEEP.SYNCS 0x989680 ;  /* 0x009896800000895d */ /* 0x002fea0003900000 */
[----:B------:R-:W1:Y:S02]  /*a0e0*/  @!P0 SYNCS.PHASECHK.TRANS64 P0, [R6+URZ], R3 ;  /* 0x00000003060085a7 */ /* 0x000e64000800007f */
[----:B-1----:R-:W-:Y:S05]  /*a0f0*/  @!P0 BRA `(.L_x_181) ;  /* 0xfffffffc00f08947 */ /* 0x002fea000383ffff */
[----:B------:R-:W-:Y:S05]  /*a100*/  BRA `(.L_x_192) ;  /* 0xfffffffc00207947 */ /* 0x000fea000383ffff */
.L_x_182:
[----:B-1----:R1:W2:Y:S02]  /*a110*/  SYNCS.PHASECHK.TRANS64.TRYWAIT P0, [R7+URZ], R4 ;  /* 0x00000004070075a7 */ /* 0x0022a4000800017f */
[----:B--2---:R-:W-:Y:S05]  /*a120*/  @!P0 NANOSLEEP.SYNCS 0x989680 ;  /* 0x009896800000895d */ /* 0x004fea0003900000 */
[----:B------:R-:W2:Y:S02]  /*a130*/  @!P0 SYNCS.PHASECHK.TRANS64 P0, [R7+URZ], R4 ;  /* 0x00000004070085a7 */ /* 0x000ea4000800007f */
[----:B--2---:R-:W-:Y:S05]  /*a140*/  @!P0 BRA `(.L_x_182) ;  /* 0xfffffffc00f08947 */ /* 0x004fea000383ffff */
[----:B------:R-:W-:Y:S05]  /*a150*/  BRA `(.L_x_193) ;  /* 0xfffffffc00287947 */ /* 0x000fea000383ffff */
.L_x_194:
[----:B------:R-:W-:-:S00]  /*a160*/  BRA `(.L_x_194) ;  /* 0xfffffffc00fc7947 */ /* 0x000fc0000383ffff */
[----:B------:R-:W-:-:S00]  /*a170*/  NOP ;  /* 0x0000000000007918 */ /* 0x000fc00000000000 */
        /* <DEDUP_REMOVED lines=8> */
.L_x_195:


//--------------------- .nv.global.init           --------------------------
	.section	.nv.global.init,"aw",@progbits
.nv.global.init:
	.type		$str$22,@object
	.size		$str$22,($str$23 - $str$22)
$str$22:
        /*0000*/ 	.byte	0x6b, 0x5f, 0x74, 0x69, 0x6c, 0x65, 0x5f, 0x63, 0x6f, 0x75, 0x6e, 0x74, 0x20, 0x3e, 0x3d, 0x20
        /*0010*/ 	.byte	0x31, 0x00
	.type		$str$23,@object
	.size		$str$23,(__unnamed_1 - $str$23)
$str$23:
        /*0012*/ 	.byte	0x2f, 0x74, 0x6d, 0x70, 0x2f, 0x63, 0x75, 0x74, 0x6c, 0x61, 0x73, 0x73, 0x5f, 0x73, 0x77, 0x65
        /*0022*/ 	.byte	0x65, 0x70, 0x5f, 0x73, 0x72, 0x63, 0x2f, 0x69, 0x6e, 0x63, 0x6c, 0x75, 0x64, 0x65, 0x2f, 0x63
        /*0032*/ 	.byte	0x75, 0x74, 0x6c, 0x61, 0x73, 0x73, 0x2f, 0x67, 0x65, 0x6d, 0x6d, 0x2f, 0x63, 0x6f, 0x6c, 0x6c
        /*0042*/ 	.byte	0x65, 0x63, 0x74, 0x69, 0x76, 0x65, 0x2f, 0x73, 0x6d, 0x39, 0x30, 0x5f, 0x6d, 0x6d, 0x61, 0x5f
        /*0052*/ 	.byte	0x74, 0x6d, 0x61, 0x5f, 0x67, 0x6d, 0x6d, 0x61, 0x5f, 0x73, 0x73, 0x5f, 0x77, 0x61, 0x72, 0x70
        /*0062*/ 	.byte	0x73, 0x70, 0x65, 0x63, 0x69, 0x61, 0x6c, 0x69, 0x7a, 0x65, 0x64, 0x2e, 0x68, 0x70, 0x70, 0x00
	.type		__unnamed_1,@object
	.size		__unnamed_1,(.L_0 - __unnamed_1)
__unnamed_1:
        /*0072*/ 	.byte	0x76, 0x6f, 0x69, 0x64, 0x20, 0x63, 0x75, 0x74, 0x6c, 0x61, 0x73, 0x73, 0x3a, 0x3a, 0x67, 0x65
        /* <DEDUP_REMOVED lines=177> */
        /*0b92*/ 	.byte	0x65, 0x6e, 0x74, 0x69, 0x74, 0x79, 0x5d, 0x00
.L_0:


//--------------------- .nv.shared._ZN7cutlass13device_kernelINS_4gemm6kernel13GemmUniversalIN4cute5tupleIJiiiiEEENS1_10collective13CollectiveMmaINS1_34MainloopSm90TmaGmmaWarpSpecializedILi4ENS5_IJNS4_1CILi2EEENSA_ILi1EEESC_EEENS1_35KernelTmaWarpSpecializedCooperativeEEENS5_IJNSA_ILi256EEENSA_ILi64EEENSA_ILi128EEEEEENS_10tfloat32_tENS5_IJlSC_lEEESK_SL_NS4_8TiledMMAINS4_8MMA_AtomIJNS4_4SM904GMMA29MMA_64x64x8_F32TF32TF32_SS_TNILNSP_7ScaleInE1ELSR_1EEEEEENS4_6LayoutISD_NS5_IJSC_NSA_ILi0EEESV_EEEEENS5_IJNS4_10UnderscoreESY_SY_EEEEENS4_13SM90_TMA_LOADENS4_14ComposedLayoutINS4_7SwizzleILi3ELi4ELi3EEENS4_18smem_ptr_flag_bitsILi32EEENSU_INS5_IJNSA_ILi8EEENSA_ILi32EEEEEENS5_IJS18_SC_EEEEEEEvNS4_8identityENS4_23SM90_TMA_LOAD_MULTICASTES1C_vS1D_EENS_8epilogue10collective6detail29Sm90TmaWarpSpecializedAdapterINS1H_15DefaultEpilogueISK_SL_SL_NS1G_6thread17LinearCombinationISK_Li1EffLNS1L_9ScaleType4KindE0ELNS_15FloatRoundStyleE2ESK_EENS1_15EpilogueDefaultEEEEEvvEEEEvNT_6ParamsE --------------------------
	.section	.nv.shared._ZN7cutlass13device_kernelINS_4gemm6kernel13GemmUniversalIN4cute5tupleIJiiiiEEENS1_10collective13CollectiveMmaINS1_34MainloopSm90TmaGmmaWarpSpecializedILi4ENS5_IJNS4_1CILi2EEENSA_ILi1EEESC_EEENS1_35KernelTmaWarpSpecializedCooperativeEEENS5_IJNSA_ILi256EEENSA_ILi64EEENSA_ILi128EEEEEENS_10tfloat32_tENS5_IJlSC_lEEESK_SL_NS4_8TiledMMAINS4_8MMA_AtomIJNS4_4SM904GMMA29MMA_64x64x8_F32TF32TF32_SS_TNILNSP_7ScaleInE1ELSR_1EEEEEENS4_6LayoutISD_NS5_IJSC_NSA_ILi0EEESV_EEEEENS5_IJNS4_10UnderscoreESY_SY_EEEEENS4_13SM90_TMA_LOADENS4_14ComposedLayoutINS4_7SwizzleILi3ELi4ELi3EEENS4_18smem_ptr_flag_bitsILi32EEENSU_INS5_IJNSA_ILi8EEENSA_ILi32EEEEEENS5_IJS18_SC_EEEEEEEvNS4_8identityENS4_23SM90_TMA_LOAD_MULTICASTES1C_vS1D_EENS_8epilogue10collective6detail29Sm90TmaWarpSpecializedAdapterINS1H_15DefaultEpilogueISK_SL_SL_NS1G_6thread17LinearCombinationISK_Li1EffLNS1L_9ScaleType4KindE0ELNS_15FloatRoundStyleE2ESK_EENS1_15EpilogueDefaultEEEEEvvEEEEvNT_6ParamsE,"aw",@nobits
	.sectionflags	@""
	.align	16
	.zero		1024


//--------------------- .nv.shared.reserved.0     --------------------------
	.section	.nv.shared.reserved.0,"aw",@nobits
	.weak		__nv_reservedSMEM_offset_0_alias
	.size		__nv_reservedSMEM_offset_0_alias, 0, 0
	.other		__nv_reservedSMEM_offset_0_alias,@"STO_CUDA_RESERVED_SHARED STV_DEFAULT"
__nv_reservedSMEM_offset_0_alias:
	.zero		0


//--------------------- .nv.global                --------------------------
	.section	.nv.global,"aw",@nobits
.nv.global:
	.type		_ZN39_INTERNAL_d34e4a5f_4_k_cu_fb1e22fb_67944cute1_E,@object
	.size		_ZN39_INTERNAL_d34e4a5f_4_k_cu_fb1e22fb_67944cute1_E,(_ZN39_INTERNAL_d34e4a5f_4_k_cu_fb1e22fb_67944cuda3std3__45__cpo6cbeginE - _ZN39_INTERNAL_d34e4a5f_4_k_cu_fb1e22fb_67944cute1_E)
_ZN39_INTERNAL_d34e4a5f_4_k_cu_fb1e22fb_67944cute1_E:
	.zero		1
	.type		_ZN39_INTERNAL_d34e4a5f_4_k_cu_fb1e22fb_67944cuda3std3__45__cpo6cbeginE,@object
	.size		_ZN39_INTERNAL_d34e4a5f_4_k_cu_fb1e22fb_67944cuda3std3__45__cpo6cbeginE,(_ZN39_INTERNAL_d34e4a5f_4_k_cu_fb1e22fb_67944cuda3std3__48in_placeE - _ZN39_INTERNAL_d34e4a5f_4_k_cu_fb1e22fb_67944cuda3std3__45__cpo6cbeginE)
_ZN39_INTERNAL_d34e4a5f_4_k_cu_fb1e22fb_67944cuda3std3__45__cpo6cbeginE:
	.zero		1
	.type		_ZN39_INTERNAL_d34e4a5f_4_k_cu_fb1e22fb_67944cuda3std3__48in_placeE,@object
	.size		_ZN39_INTERNAL_d34e4a5f_4_k_cu_fb1e22fb_67944cuda3std3__48in_placeE,(_ZN39_INTERNAL_d34e4a5f_4_k_cu_fb1e22fb_67944cuda3std6ranges3__45__cpo9iter_moveE - _ZN39_INTERNAL_d34e4a5f_4_k_cu_fb1e22fb_67944cuda3std3__48in_placeE)
_ZN39_INTERNAL_d34e4a5f_4_k_cu_fb1e22fb_67944cuda3std3__48in_placeE:
	.zero		1
	.type		_ZN39_INTERNAL_d34e4a5f_4_k_cu_fb1e22fb_67944cuda3std6ranges3__45__cpo9iter_moveE,@object
	.size		_ZN39_INTERNAL_d34e4a5f_4_k_cu_fb1e22fb_67944cuda3std6ranges3__45__cpo9iter_moveE,(_ZN39_INTERNAL_d34e4a5f_4_k_cu_fb1e22fb_67944cuda3std3__45__cpo5beginE - _ZN39_INTERNAL_d34e4a5f_4_k_cu_fb1e22fb_67944cuda3std6ranges3__45__cpo9iter_moveE)
_ZN39_INTERNAL_d34e4a5f_4_k_cu_fb1e22fb_67944cuda3std6ranges3__45__cpo9iter_moveE:
	.zero		1
	.type		_ZN39_INTERNAL_d34e4a5f_4_k_cu_fb1e22fb_67944cuda3std3__45__cpo5beginE,@object
	.size		_ZN39_INTERNAL_d34e4a5f_4_k_cu_fb1e22fb_67944cuda3std3__45__cpo5beginE,(_ZN39_INTERNAL_d34e4a5f_4_k_cu_fb1e22fb_67944cuda3std3__441_GLOBAL__N__d34e4a5f_4_k_cu_fb1e22fb_67946ignoreE - _ZN39_INTERNAL_d34e4a5f_4_k_cu_fb1e22fb_67944cuda3std3__45__cpo5beginE)
_ZN39_INTERNAL_d34e4a5f_4_k_cu_fb1e22fb_67944cuda3std3__45__cpo5beginE:
	.zero		1
	.type		_ZN39_INTERNAL_d34e4a5f_4_k_cu_fb1e22fb_67944cuda3std3__441_GLOBAL__N__d34e4a5f_4_k_cu_fb1e22fb_67946ignoreE,@object
	.size		_ZN39_INTERNAL_d34e4a5f_4_k_cu_fb1e22fb_67944cuda3std3__441_GLOBAL__N__d34e4a5f_4_k_cu_fb1e22fb_67946ignoreE,(_ZN39_INTERNAL_d34e4a5f_4_k_cu_fb1e22fb_67944cute7productE - _ZN39_INTERNAL_d34e4a5f_4_k_cu_fb1e22fb_67944cuda3std3__441_GLOBAL__N__d34e4a5f_4_k_cu_fb1e22fb_67946ignoreE)
_ZN39_INTERNAL_d34e4a5f_4_k_cu_fb1e22fb_67944cuda3std3__441_GLOBAL__N__d34e4a5f_4_k_cu_fb1e22fb_67946ignoreE:
	.zero		1
	.type		_ZN39_INTERNAL_d34e4a5f_4_k_cu_fb1e22fb_67944cute7productE,@object
	.size		_ZN39_INTERNAL_d34e4a5f_4_k_cu_fb1e22fb_67944cute7productE,(_ZN39_INTERNAL_d34e4a5f_4_k_cu_fb1e22fb_67944cuda3std3__45__cpo3endE - _ZN39_INTERNAL_d34e4a5f_4_k_cu_fb1e22fb_67944cute7productE)
_ZN39_INTERNAL_d34e4a5f_4_k_cu_fb1e22fb_67944cute7productE:
	.zero		1
	.type		_ZN39_INTERNAL_d34e4a5f_4_k_cu_fb1e22fb_67944cuda3std3__45__cpo3endE,@object
	.size		_ZN39_INTERNAL_d34e4a5f_4_k_cu_fb1e22fb_67944cuda3std3__45__cpo3endE,(_ZN39_INTERNAL_d34e4a5f_4_k_cu_fb1e22fb_67944cuda3std3__419piecewise_constructE - _ZN39_INTERNAL_d34e4a5f_4_k_cu_fb1e22fb_67944cuda3std3__45__cpo3endE)
_ZN39_INTERNAL_d34e4a5f_4_k_cu_fb1e22fb_67944cuda3std3__45__cpo3endE:
	.zero		1
	.type		_ZN39_INTERNAL_d34e4a5f_4_k_cu_fb1e22fb_67944cuda3std3__419piecewise_constructE,@object
	.size		_ZN39_INTERNAL_d34e4a5f_4_k_cu_fb1e22fb_67944cuda3std3__419piecewise_constructE,(_ZN39_INTERNAL_d34e4a5f_4_k_cu_fb1e22fb_67944cuda3std3__45__cpo4cendE - _ZN39_INTERNAL_d34e4a5f_4_k_cu_fb1e22fb_67944cuda3std3__419piecewise_constructE)
_ZN39_INTERNAL_d34e4a5f_4_k_cu_fb1e22fb_67944cuda3std3__419piecewise_constructE:
	.zero		1
	.type		_ZN39_INTERNAL_d34e4a5f_4_k_cu_fb1e22fb_67944cuda3std3__45__cpo4cendE,@object
	.size		_ZN39_INTERNAL_d34e4a5f_4_k_cu_fb1e22fb_67944cuda3std3__45__cpo4cendE,(_ZN39_INTERNAL_d34e4a5f_4_k_cu_fb1e22fb_67944cuda3std6ranges3__45__cpo4swapE - _ZN39_INTERNAL_d34e4a5f_4_k_cu_fb1e22fb_67944cuda3std3__45__cpo4cendE)
_ZN39_INTERNAL_d34e4a5f_4_k_cu_fb1e22fb_67944cuda3std3__45__cpo4cendE:
	.zero		1
	.type		_ZN39_INTERNAL_d34e4a5f_4_k_cu_fb1e22fb_67944cuda3std6ranges3__45__cpo4swapE,@object
	.size		_ZN39_INTERNAL_d34e4a5f_4_k_cu_fb1e22fb_67944cuda3std6ranges3__45__cpo4swapE,(.L_8 - _ZN39_INTERNAL_d34e4a5f_4_k_cu_fb1e22fb_67944cuda3std6ranges3__45__cpo4swapE)
_ZN39_INTERNAL_d34e4a5f_4_k_cu_fb1e22fb_67944cuda3std6ranges3__45__cpo4swapE:
	.zero		1
.L_8:


//--------------------- .nv.constant0._ZN7cutlass13device_kernelINS_4gemm6kernel13GemmUniversalIN4cute5tupleIJiiiiEEENS1_10collective13CollectiveMmaINS1_34MainloopSm90TmaGmmaWarpSpecializedILi4ENS5_IJNS4_1CILi2EEENSA_ILi1EEESC_EEENS1_35KernelTmaWarpSpecializedCooperativeEEENS5_IJNSA_ILi256EEENSA_ILi64EEENSA_ILi128EEEEEENS_10tfloat32_tENS5_IJlSC_lEEESK_SL_NS4_8TiledMMAINS4_8MMA_AtomIJNS4_4SM904GMMA29MMA_64x64x8_F32TF32TF32_SS_TNILNSP_7ScaleInE1ELSR_1EEEEEENS4_6LayoutISD_NS5_IJSC_NSA_ILi0EEESV_EEEEENS5_IJNS4_10UnderscoreESY_SY_EEEEENS4_13SM90_TMA_LOADENS4_14ComposedLayoutINS4_7SwizzleILi3ELi4ELi3EEENS4_18smem_ptr_flag_bitsILi32EEENSU_INS5_IJNSA_ILi8EEENSA_ILi32EEEEEENS5_IJS18_SC_EEEEEEEvNS4_8identityENS4_23SM90_TMA_LOAD_MULTICASTES1C_vS1D_EENS_8epilogue10collective6detail29Sm90TmaWarpSpecializedAdapterINS1H_15DefaultEpilogueISK_SL_SL_NS1G_6thread17LinearCombinationISK_Li1EffLNS1L_9ScaleType4KindE0ELNS_15FloatRoundStyleE2ESK_EENS1_15EpilogueDefaultEEEEEvvEEEEvNT_6ParamsE --------------------------
	.section	.nv.constant0._ZN7cutlass13device_kernelINS_4gemm6kernel13GemmUniversalIN4cute5tupleIJiiiiEEENS1_10collective13CollectiveMmaINS1_34MainloopSm90TmaGmmaWarpSpecializedILi4ENS5_IJNS4_1CILi2EEENSA_ILi1EEESC_EEENS1_35KernelTmaWarpSpecializedCooperativeEEENS5_IJNSA_ILi256EEENSA_ILi64EEENSA_ILi128EEEEEENS_10tfloat32_tENS5_IJlSC_lEEESK_SL_NS4_8TiledMMAINS4_8MMA_AtomIJNS4_4SM904GMMA29MMA_64x64x8_F32TF32TF32_SS_TNILNSP_7ScaleInE1ELSR_1EEEEEENS4_6LayoutISD_NS5_IJSC_NSA_ILi0EEESV_EEEEENS5_IJNS4_10UnderscoreESY_SY_EEEEENS4_13SM90_TMA_LOADENS4_14ComposedLayoutINS4_7SwizzleILi3ELi4ELi3EEENS4_18smem_ptr_flag_bitsILi32EEENSU_INS5_IJNSA_ILi8EEENSA_ILi32EEEEEENS5_IJS18_SC_EEEEEEEvNS4_8identityENS4_23SM90_TMA_LOAD_MULTICASTES1C_vS1D_EENS_8epilogue10collective6detail29Sm90TmaWarpSpecializedAdapterINS1H_15DefaultEpilogueISK_SL_SL_NS1G_6thread17LinearCombinationISK_Li1EffLNS1L_9ScaleType4KindE0ELNS_15FloatRoundStyleE2ESK_EENS1_15EpilogueDefaultEEEEEvvEEEEvNT_6ParamsE,"a",@progbits
	.sectionflags	@""
	.align	4
.nv.constant0._ZN7cutlass13device_kernelINS_4gemm6kernel13GemmUniversalIN4cute5tupleIJiiiiEEENS1_10collective13CollectiveMmaINS1_34MainloopSm90TmaGmmaWarpSpecializedILi4ENS5_IJNS4_1CILi2EEENSA_ILi1EEESC_EEENS1_35KernelTmaWarpSpecializedCooperativeEEENS5_IJNSA_ILi256EEENSA_ILi64EEENSA_ILi128EEEEEENS_10tfloat32_tENS5_IJlSC_lEEESK_SL_NS4_8TiledMMAINS4_8MMA_AtomIJNS4_4SM904GMMA29MMA_64x64x8_F32TF32TF32_SS_TNILNSP_7ScaleInE1ELSR_1EEEEEENS4_6LayoutISD_NS5_IJSC_NSA_ILi0EEESV_EEEEENS5_IJNS4_10UnderscoreESY_SY_EEEEENS4_13SM90_TMA_LOADENS4_14ComposedLayoutINS4_7SwizzleILi3ELi4ELi3EEENS4_18smem_ptr_flag_bitsILi32EEENSU_INS5_IJNSA_ILi8EEENSA_ILi32EEEEEENS5_IJS18_SC_EEEEEEEvNS4_8identityENS4_23SM90_TMA_LOAD_MULTICASTES1C_vS1D_EENS_8epilogue10collective6detail29Sm90TmaWarpSpecializedAdapterINS1H_15DefaultEpilogueISK_SL_SL_NS1G_6thread17LinearCombinationISK_Li1EffLNS1L_9ScaleType4KindE0ELNS_15FloatRoundStyleE2ESK_EENS1_15EpilogueDefaultEEEEEvvEEEEvNT_6ParamsE:
	.zero		1664


//--------------------- SYMBOLS --------------------------

	.type		.nv.reservedSmem.offset0,@object
	.size		.nv.reservedSmem.offset0,0x4
	.type		__assertfail,@function
